//
// Generated by NVIDIA NVVM Compiler
//
// Compiler Build ID: CL-36424714
// Cuda compilation tools, release 13.0, V13.0.88
// Based on NVVM 20.0.0
//

.version 9.0
.target sm_100
.address_size 64

	// .globl	reshape_and_cache_kernel_u8

.visible .entry reshape_and_cache_kernel_u8(
	.param .u64 .ptr .align 1 reshape_and_cache_kernel_u8_param_0,
	.param .u64 .ptr .align 1 reshape_and_cache_kernel_u8_param_1,
	.param .u64 .ptr .align 1 reshape_and_cache_kernel_u8_param_2,
	.param .u64 .ptr .align 1 reshape_and_cache_kernel_u8_param_3,
	.param .u64 .ptr .align 1 reshape_and_cache_kernel_u8_param_4,
	.param .u32 reshape_and_cache_kernel_u8_param_5,
	.param .u32 reshape_and_cache_kernel_u8_param_6,
	.param .u32 reshape_and_cache_kernel_u8_param_7,
	.param .u32 reshape_and_cache_kernel_u8_param_8,
	.param .u32 reshape_and_cache_kernel_u8_param_9,
	.param .u32 reshape_and_cache_kernel_u8_param_10
)
{
	.reg .pred 	%p<5>;
	.reg .b16 	%rs<5>;
	.reg .b32 	%r<35>;
	.reg .b64 	%rd<61>;

	ld.param.u64 	%rd19, [reshape_and_cache_kernel_u8_param_4];
	ld.param.u32 	%r10, [reshape_and_cache_kernel_u8_param_7];
	ld.param.u32 	%r11, [reshape_and_cache_kernel_u8_param_8];
	ld.param.u32 	%r12, [reshape_and_cache_kernel_u8_param_9];
	ld.param.u32 	%r13, [reshape_and_cache_kernel_u8_param_10];
	cvta.to.global.u64 	%rd20, %rd19;
	mov.u32 	%r14, %ctaid.x;
	cvt.u64.u32 	%rd1, %r14;
	mul.wide.u32 	%rd21, %r14, 8;
	add.s64 	%rd22, %rd20, %rd21;
	ld.global.nc.u64 	%rd2, [%rd22];
	setp.lt.s64 	%p1, %rd2, 0;
	@%p1 bra 	$L__BB0_7;
	cvt.s64.s32 	%rd3, %r12;
	or.b64  	%rd23, %rd2, %rd3;
	and.b64  	%rd24, %rd23, -4294967296;
	setp.ne.s64 	%p2, %rd24, 0;
	@%p2 bra 	$L__BB0_3;
	cvt.u32.u64 	%r15, %rd3;
	cvt.u32.u64 	%r16, %rd2;
	div.u32 	%r17, %r16, %r15;
	mul.lo.s32 	%r18, %r17, %r15;
	sub.s32 	%r19, %r16, %r18;
	cvt.u64.u32 	%rd59, %r17;
	cvt.u64.u32 	%rd60, %r19;
	bra.uni 	$L__BB0_4;
$L__BB0_3:
	div.s64 	%rd59, %rd2, %rd3;
	mul.lo.s64 	%rd25, %rd59, %rd3;
	sub.s64 	%rd60, %rd2, %rd25;
$L__BB0_4:
	mul.lo.s32 	%r1, %r11, %r10;
	mov.u32 	%r34, %tid.x;
	setp.ge.s32 	%p3, %r34, %r1;
	@%p3 bra 	$L__BB0_7;
	ld.param.u32 	%r33, [reshape_and_cache_kernel_u8_param_6];
	ld.param.u32 	%r32, [reshape_and_cache_kernel_u8_param_5];
	ld.param.u64 	%rd58, [reshape_and_cache_kernel_u8_param_3];
	cvt.s64.s32 	%rd26, %r32;
	mul.lo.s64 	%rd10, %rd26, %rd1;
	cvt.s64.s32 	%rd27, %r33;
	mul.lo.s64 	%rd11, %rd27, %rd1;
	cvt.s64.s32 	%rd28, %r10;
	mul.lo.s64 	%rd29, %rd59, %rd28;
	div.s32 	%r20, %r11, %r13;
	cvt.s64.s32 	%rd30, %r20;
	cvt.s64.s32 	%rd31, %r13;
	mul.lo.s64 	%rd32, %rd29, %rd3;
	mul.lo.s32 	%r3, %r13, %r12;
	mul.lo.s32 	%r4, %r3, %r20;
	mad.lo.s64 	%rd33, %rd32, %rd30, %rd60;
	mul.lo.s64 	%rd12, %rd33, %rd31;
	cvt.s64.s32 	%rd34, %r11;
	mul.lo.s32 	%r5, %r12, %r11;
	mad.lo.s64 	%rd13, %rd32, %rd34, %rd60;
	cvta.to.global.u64 	%rd14, %rd58;
$L__BB0_6:
	ld.param.u64 	%rd57, [reshape_and_cache_kernel_u8_param_2];
	ld.param.u64 	%rd56, [reshape_and_cache_kernel_u8_param_1];
	ld.param.u64 	%rd55, [reshape_and_cache_kernel_u8_param_0];
	cvt.s64.s32 	%rd35, %r34;
	add.s64 	%rd36, %rd10, %rd35;
	add.s64 	%rd37, %rd11, %rd35;
	div.s32 	%r21, %r34, %r11;
	mul.lo.s32 	%r22, %r21, %r11;
	sub.s32 	%r23, %r34, %r22;
	div.s32 	%r24, %r23, %r13;
	mul.lo.s32 	%r25, %r24, %r13;
	sub.s32 	%r26, %r23, %r25;
	mul.lo.s32 	%r27, %r4, %r21;
	cvt.s64.s32 	%rd38, %r27;
	mul.lo.s32 	%r28, %r3, %r24;
	cvt.s64.s32 	%rd39, %r28;
	cvt.s64.s32 	%rd40, %r26;
	add.s64 	%rd41, %rd39, %rd40;
	add.s64 	%rd42, %rd41, %rd38;
	add.s64 	%rd43, %rd42, %rd12;
	mul.lo.s32 	%r29, %r5, %r21;
	cvt.s64.s32 	%rd44, %r29;
	mul.lo.s32 	%r30, %r23, %r12;
	cvt.s64.s32 	%rd45, %r30;
	add.s64 	%rd46, %rd13, %rd44;
	add.s64 	%rd47, %rd46, %rd45;
	cvta.to.global.u64 	%rd48, %rd55;
	add.s64 	%rd49, %rd48, %rd36;
	ld.global.nc.u8 	%rs1, [%rd49];
	cvt.u16.u8 	%rs2, %rs1;
	cvta.to.global.u64 	%rd50, %rd57;
	add.s64 	%rd51, %rd50, %rd43;
	st.global.u8 	[%rd51], %rs2;
	cvta.to.global.u64 	%rd52, %rd56;
	add.s64 	%rd53, %rd52, %rd37;
	ld.global.nc.u8 	%rs3, [%rd53];
	cvt.u16.u8 	%rs4, %rs3;
	add.s64 	%rd54, %rd14, %rd47;
	st.global.u8 	[%rd54], %rs4;
	mov.u32 	%r31, %ntid.x;
	add.s32 	%r34, %r34, %r31;
	setp.lt.s32 	%p4, %r34, %r1;
	@%p4 bra 	$L__BB0_6;
$L__BB0_7:
	ret;

}
	// .globl	reshape_and_cache_kernel_u32
.visible .entry reshape_and_cache_kernel_u32(
	.param .u64 .ptr .align 1 reshape_and_cache_kernel_u32_param_0,
	.param .u64 .ptr .align 1 reshape_and_cache_kernel_u32_param_1,
	.param .u64 .ptr .align 1 reshape_and_cache_kernel_u32_param_2,
	.param .u64 .ptr .align 1 reshape_and_cache_kernel_u32_param_3,
	.param .u64 .ptr .align 1 reshape_and_cache_kernel_u32_param_4,
	.param .u32 reshape_and_cache_kernel_u32_param_5,
	.param .u32 reshape_and_cache_kernel_u32_param_6,
	.param .u32 reshape_and_cache_kernel_u32_param_7,
	.param .u32 reshape_and_cache_kernel_u32_param_8,
	.param .u32 reshape_and_cache_kernel_u32_param_9,
	.param .u32 reshape_and_cache_kernel_u32_param_10
)
{
	.reg .pred 	%p<5>;
	.reg .b32 	%r<37>;
	.reg .b64 	%rd<65>;

	ld.param.u64 	%rd19, [reshape_and_cache_kernel_u32_param_4];
	ld.param.u32 	%r10, [reshape_and_cache_kernel_u32_param_7];
	ld.param.u32 	%r11, [reshape_and_cache_kernel_u32_param_8];
	ld.param.u32 	%r12, [reshape_and_cache_kernel_u32_param_9];
	ld.param.u32 	%r13, [reshape_and_cache_kernel_u32_param_10];
	cvta.to.global.u64 	%rd20, %rd19;
	mov.u32 	%r14, %ctaid.x;
	cvt.u64.u32 	%rd1, %r14;
	mul.wide.u32 	%rd21, %r14, 8;
	add.s64 	%rd22, %rd20, %rd21;
	ld.global.nc.u64 	%rd2, [%rd22];
	setp.lt.s64 	%p1, %rd2, 0;
	@%p1 bra 	$L__BB1_7;
	cvt.s64.s32 	%rd3, %r12;
	or.b64  	%rd23, %rd2, %rd3;
	and.b64  	%rd24, %rd23, -4294967296;
	setp.ne.s64 	%p2, %rd24, 0;
	@%p2 bra 	$L__BB1_3;
	cvt.u32.u64 	%r15, %rd3;
	cvt.u32.u64 	%r16, %rd2;
	div.u32 	%r17, %r16, %r15;
	mul.lo.s32 	%r18, %r17, %r15;
	sub.s32 	%r19, %r16, %r18;
	cvt.u64.u32 	%rd63, %r17;
	cvt.u64.u32 	%rd64, %r19;
	bra.uni 	$L__BB1_4;
$L__BB1_3:
	div.s64 	%rd63, %rd2, %rd3;
	mul.lo.s64 	%rd25, %rd63, %rd3;
	sub.s64 	%rd64, %rd2, %rd25;
$L__BB1_4:
	mul.lo.s32 	%r1, %r11, %r10;
	mov.u32 	%r36, %tid.x;
	setp.ge.s32 	%p3, %r36, %r1;
	@%p3 bra 	$L__BB1_7;
	ld.param.u32 	%r35, [reshape_and_cache_kernel_u32_param_6];
	ld.param.u32 	%r34, [reshape_and_cache_kernel_u32_param_5];
	ld.param.u64 	%rd62, [reshape_and_cache_kernel_u32_param_3];
	cvt.s64.s32 	%rd26, %r34;
	mul.lo.s64 	%rd10, %rd26, %rd1;
	cvt.s64.s32 	%rd27, %r35;
	mul.lo.s64 	%rd11, %rd27, %rd1;
	cvt.s64.s32 	%rd28, %r10;
	mul.lo.s64 	%rd29, %rd63, %rd28;
	div.s32 	%r20, %r11, %r13;
	cvt.s64.s32 	%rd30, %r20;
	cvt.s64.s32 	%rd31, %r13;
	mul.lo.s64 	%rd32, %rd29, %rd3;
	mul.lo.s32 	%r3, %r13, %r12;
	mul.lo.s32 	%r4, %r3, %r20;
	mad.lo.s64 	%rd33, %rd32, %rd30, %rd64;
	mul.lo.s64 	%rd12, %rd33, %rd31;
	cvt.s64.s32 	%rd34, %r11;
	mul.lo.s32 	%r5, %r12, %r11;
	mad.lo.s64 	%rd13, %rd32, %rd34, %rd64;
	cvta.to.global.u64 	%rd14, %rd62;
$L__BB1_6:
	ld.param.u64 	%rd61, [reshape_and_cache_kernel_u32_param_2];
	ld.param.u64 	%rd60, [reshape_and_cache_kernel_u32_param_1];
	ld.param.u64 	%rd59, [reshape_and_cache_kernel_u32_param_0];
	cvt.s64.s32 	%rd35, %r36;
	add.s64 	%rd36, %rd10, %rd35;
	add.s64 	%rd37, %rd11, %rd35;
	div.s32 	%r21, %r36, %r11;
	mul.lo.s32 	%r22, %r21, %r11;
	sub.s32 	%r23, %r36, %r22;
	div.s32 	%r24, %r23, %r13;
	mul.lo.s32 	%r25, %r24, %r13;
	sub.s32 	%r26, %r23, %r25;
	mul.lo.s32 	%r27, %r4, %r21;
	cvt.s64.s32 	%rd38, %r27;
	mul.lo.s32 	%r28, %r3, %r24;
	cvt.s64.s32 	%rd39, %r28;
	cvt.s64.s32 	%rd40, %r26;
	add.s64 	%rd41, %rd39, %rd40;
	add.s64 	%rd42, %rd41, %rd38;
	add.s64 	%rd43, %rd42, %rd12;
	mul.lo.s32 	%r29, %r5, %r21;
	cvt.s64.s32 	%rd44, %r29;
	mul.lo.s32 	%r30, %r23, %r12;
	cvt.s64.s32 	%rd45, %r30;
	add.s64 	%rd46, %rd13, %rd44;
	add.s64 	%rd47, %rd46, %rd45;
	cvta.to.global.u64 	%rd48, %rd59;
	shl.b64 	%rd49, %rd36, 2;
	add.s64 	%rd50, %rd48, %rd49;
	ld.global.nc.u32 	%r31, [%rd50];
	cvta.to.global.u64 	%rd51, %rd61;
	shl.b64 	%rd52, %rd43, 2;
	add.s64 	%rd53, %rd51, %rd52;
	st.global.u32 	[%rd53], %r31;
	cvta.to.global.u64 	%rd54, %rd60;
	shl.b64 	%rd55, %rd37, 2;
	add.s64 	%rd56, %rd54, %rd55;
	ld.global.nc.u32 	%r32, [%rd56];
	shl.b64 	%rd57, %rd47, 2;
	add.s64 	%rd58, %rd14, %rd57;
	st.global.u32 	[%rd58], %r32;
	mov.u32 	%r33, %ntid.x;
	add.s32 	%r36, %r36, %r33;
	setp.lt.s32 	%p4, %r36, %r1;
	@%p4 bra 	$L__BB1_6;
$L__BB1_7:
	ret;

}
	// .globl	reshape_and_cache_kernel_i64
.visible .entry reshape_and_cache_kernel_i64(
	.param .u64 .ptr .align 1 reshape_and_cache_kernel_i64_param_0,
	.param .u64 .ptr .align 1 reshape_and_cache_kernel_i64_param_1,
	.param .u64 .ptr .align 1 reshape_and_cache_kernel_i64_param_2,
	.param .u64 .ptr .align 1 reshape_and_cache_kernel_i64_param_3,
	.param .u64 .ptr .align 1 reshape_and_cache_kernel_i64_param_4,
	.param .u32 reshape_and_cache_kernel_i64_param_5,
	.param .u32 reshape_and_cache_kernel_i64_param_6,
	.param .u32 reshape_and_cache_kernel_i64_param_7,
	.param .u32 reshape_and_cache_kernel_i64_param_8,
	.param .u32 reshape_and_cache_kernel_i64_param_9,
	.param .u32 reshape_and_cache_kernel_i64_param_10
)
{
	.reg .pred 	%p<5>;
	.reg .b32 	%r<35>;
	.reg .b64 	%rd<67>;

	ld.param.u64 	%rd19, [reshape_and_cache_kernel_i64_param_4];
	ld.param.u32 	%r10, [reshape_and_cache_kernel_i64_param_7];
	ld.param.u32 	%r11, [reshape_and_cache_kernel_i64_param_8];
	ld.param.u32 	%r12, [reshape_and_cache_kernel_i64_param_9];
	ld.param.u32 	%r13, [reshape_and_cache_kernel_i64_param_10];
	cvta.to.global.u64 	%rd20, %rd19;
	mov.u32 	%r14, %ctaid.x;
	cvt.u64.u32 	%rd1, %r14;
	mul.wide.u32 	%rd21, %r14, 8;
	add.s64 	%rd22, %rd20, %rd21;
	ld.global.nc.u64 	%rd2, [%rd22];
	setp.lt.s64 	%p1, %rd2, 0;
	@%p1 bra 	$L__BB2_7;
	cvt.s64.s32 	%rd3, %r12;
	or.b64  	%rd23, %rd2, %rd3;
	and.b64  	%rd24, %rd23, -4294967296;
	setp.ne.s64 	%p2, %rd24, 0;
	@%p2 bra 	$L__BB2_3;
	cvt.u32.u64 	%r15, %rd3;
	cvt.u32.u64 	%r16, %rd2;
	div.u32 	%r17, %r16, %r15;
	mul.lo.s32 	%r18, %r17, %r15;
	sub.s32 	%r19, %r16, %r18;
	cvt.u64.u32 	%rd65, %r17;
	cvt.u64.u32 	%rd66, %r19;
	bra.uni 	$L__BB2_4;
$L__BB2_3:
	div.s64 	%rd65, %rd2, %rd3;
	mul.lo.s64 	%rd25, %rd65, %rd3;
	sub.s64 	%rd66, %rd2, %rd25;
$L__BB2_4:
	mul.lo.s32 	%r1, %r11, %r10;
	mov.u32 	%r34, %tid.x;
	setp.ge.s32 	%p3, %r34, %r1;
	@%p3 bra 	$L__BB2_7;
	ld.param.u32 	%r33, [reshape_and_cache_kernel_i64_param_6];
	ld.param.u32 	%r32, [reshape_and_cache_kernel_i64_param_5];
	ld.param.u64 	%rd64, [reshape_and_cache_kernel_i64_param_3];
	cvt.s64.s32 	%rd26, %r32;
	mul.lo.s64 	%rd10, %rd26, %rd1;
	cvt.s64.s32 	%rd27, %r33;
	mul.lo.s64 	%rd11, %rd27, %rd1;
	cvt.s64.s32 	%rd28, %r10;
	mul.lo.s64 	%rd29, %rd65, %rd28;
	div.s32 	%r20, %r11, %r13;
	cvt.s64.s32 	%rd30, %r20;
	cvt.s64.s32 	%rd31, %r13;
	mul.lo.s64 	%rd32, %rd29, %rd3;
	mul.lo.s32 	%r3, %r13, %r12;
	mul.lo.s32 	%r4, %r3, %r20;
	mad.lo.s64 	%rd33, %rd32, %rd30, %rd66;
	mul.lo.s64 	%rd12, %rd33, %rd31;
	cvt.s64.s32 	%rd34, %r11;
	mul.lo.s32 	%r5, %r12, %r11;
	mad.lo.s64 	%rd13, %rd32, %rd34, %rd66;
	cvta.to.global.u64 	%rd14, %rd64;
$L__BB2_6:
	ld.param.u64 	%rd63, [reshape_and_cache_kernel_i64_param_2];
	ld.param.u64 	%rd62, [reshape_and_cache_kernel_i64_param_1];
	ld.param.u64 	%rd61, [reshape_and_cache_kernel_i64_param_0];
	cvt.s64.s32 	%rd35, %r34;
	add.s64 	%rd36, %rd10, %rd35;
	add.s64 	%rd37, %rd11, %rd35;
	div.s32 	%r21, %r34, %r11;
	mul.lo.s32 	%r22, %r21, %r11;
	sub.s32 	%r23, %r34, %r22;
	div.s32 	%r24, %r23, %r13;
	mul.lo.s32 	%r25, %r24, %r13;
	sub.s32 	%r26, %r23, %r25;
	mul.lo.s32 	%r27, %r4, %r21;
	cvt.s64.s32 	%rd38, %r27;
	mul.lo.s32 	%r28, %r3, %r24;
	cvt.s64.s32 	%rd39, %r28;
	cvt.s64.s32 	%rd40, %r26;
	add.s64 	%rd41, %rd39, %rd40;
	add.s64 	%rd42, %rd41, %rd38;
	add.s64 	%rd43, %rd42, %rd12;
	mul.lo.s32 	%r29, %r5, %r21;
	cvt.s64.s32 	%rd44, %r29;
	mul.lo.s32 	%r30, %r23, %r12;
	cvt.s64.s32 	%rd45, %r30;
	add.s64 	%rd46, %rd13, %rd44;
	add.s64 	%rd47, %rd46, %rd45;
	cvta.to.global.u64 	%rd48, %rd61;
	shl.b64 	%rd49, %rd36, 3;
	add.s64 	%rd50, %rd48, %rd49;
	ld.global.nc.u64 	%rd51, [%rd50];
	cvta.to.global.u64 	%rd52, %rd63;
	shl.b64 	%rd53, %rd43, 3;
	add.s64 	%rd54, %rd52, %rd53;
	st.global.u64 	[%rd54], %rd51;
	cvta.to.global.u64 	%rd55, %rd62;
	shl.b64 	%rd56, %rd37, 3;
	add.s64 	%rd57, %rd55, %rd56;
	ld.global.nc.u64 	%rd58, [%rd57];
	shl.b64 	%rd59, %rd47, 3;
	add.s64 	%rd60, %rd14, %rd59;
	st.global.u64 	[%rd60], %rd58;
	mov.u32 	%r31, %ntid.x;
	add.s32 	%r34, %r34, %r31;
	setp.lt.s32 	%p4, %r34, %r1;
	@%p4 bra 	$L__BB2_6;
$L__BB2_7:
	ret;

}
	// .globl	reshape_and_cache_kernel_f32
.visible .entry reshape_and_cache_kernel_f32(
	.param .u64 .ptr .align 1 reshape_and_cache_kernel_f32_param_0,
	.param .u64 .ptr .align 1 reshape_and_cache_kernel_f32_param_1,
	.param .u64 .ptr .align 1 reshape_and_cache_kernel_f32_param_2,
	.param .u64 .ptr .align 1 reshape_and_cache_kernel_f32_param_3,
	.param .u64 .ptr .align 1 reshape_and_cache_kernel_f32_param_4,
	.param .u32 reshape_and_cache_kernel_f32_param_5,
	.param .u32 reshape_and_cache_kernel_f32_param_6,
	.param .u32 reshape_and_cache_kernel_f32_param_7,
	.param .u32 reshape_and_cache_kernel_f32_param_8,
	.param .u32 reshape_and_cache_kernel_f32_param_9,
	.param .u32 reshape_and_cache_kernel_f32_param_10
)
{
	.reg .pred 	%p<5>;
	.reg .b32 	%r<35>;
	.reg .b32 	%f<3>;
	.reg .b64 	%rd<65>;

	ld.param.u64 	%rd19, [reshape_and_cache_kernel_f32_param_4];
	ld.param.u32 	%r10, [reshape_and_cache_kernel_f32_param_7];
	ld.param.u32 	%r11, [reshape_and_cache_kernel_f32_param_8];
	ld.param.u32 	%r12, [reshape_and_cache_kernel_f32_param_9];
	ld.param.u32 	%r13, [reshape_and_cache_kernel_f32_param_10];
	cvta.to.global.u64 	%rd20, %rd19;
	mov.u32 	%r14, %ctaid.x;
	cvt.u64.u32 	%rd1, %r14;
	mul.wide.u32 	%rd21, %r14, 8;
	add.s64 	%rd22, %rd20, %rd21;
	ld.global.nc.u64 	%rd2, [%rd22];
	setp.lt.s64 	%p1, %rd2, 0;
	@%p1 bra 	$L__BB3_7;
	cvt.s64.s32 	%rd3, %r12;
	or.b64  	%rd23, %rd2, %rd3;
	and.b64  	%rd24, %rd23, -4294967296;
	setp.ne.s64 	%p2, %rd24, 0;
	@%p2 bra 	$L__BB3_3;
	cvt.u32.u64 	%r15, %rd3;
	cvt.u32.u64 	%r16, %rd2;
	div.u32 	%r17, %r16, %r15;
	mul.lo.s32 	%r18, %r17, %r15;
	sub.s32 	%r19, %r16, %r18;
	cvt.u64.u32 	%rd63, %r17;
	cvt.u64.u32 	%rd64, %r19;
	bra.uni 	$L__BB3_4;
$L__BB3_3:
	div.s64 	%rd63, %rd2, %rd3;
	mul.lo.s64 	%rd25, %rd63, %rd3;
	sub.s64 	%rd64, %rd2, %rd25;
$L__BB3_4:
	mul.lo.s32 	%r1, %r11, %r10;
	mov.u32 	%r34, %tid.x;
	setp.ge.s32 	%p3, %r34, %r1;
	@%p3 bra 	$L__BB3_7;
	ld.param.u32 	%r33, [reshape_and_cache_kernel_f32_param_6];
	ld.param.u32 	%r32, [reshape_and_cache_kernel_f32_param_5];
	ld.param.u64 	%rd62, [reshape_and_cache_kernel_f32_param_3];
	cvt.s64.s32 	%rd26, %r32;
	mul.lo.s64 	%rd10, %rd26, %rd1;
	cvt.s64.s32 	%rd27, %r33;
	mul.lo.s64 	%rd11, %rd27, %rd1;
	cvt.s64.s32 	%rd28, %r10;
	mul.lo.s64 	%rd29, %rd63, %rd28;
	div.s32 	%r20, %r11, %r13;
	cvt.s64.s32 	%rd30, %r20;
	cvt.s64.s32 	%rd31, %r13;
	mul.lo.s64 	%rd32, %rd29, %rd3;
	mul.lo.s32 	%r3, %r13, %r12;
	mul.lo.s32 	%r4, %r3, %r20;
	mad.lo.s64 	%rd33, %rd32, %rd30, %rd64;
	mul.lo.s64 	%rd12, %rd33, %rd31;
	cvt.s64.s32 	%rd34, %r11;
	mul.lo.s32 	%r5, %r12, %r11;
	mad.lo.s64 	%rd13, %rd32, %rd34, %rd64;
	cvta.to.global.u64 	%rd14, %rd62;
$L__BB3_6:
	ld.param.u64 	%rd61, [reshape_and_cache_kernel_f32_param_2];
	ld.param.u64 	%rd60, [reshape_and_cache_kernel_f32_param_1];
	ld.param.u64 	%rd59, [reshape_and_cache_kernel_f32_param_0];
	cvt.s64.s32 	%rd35, %r34;
	add.s64 	%rd36, %rd10, %rd35;
	add.s64 	%rd37, %rd11, %rd35;
	div.s32 	%r21, %r34, %r11;
	mul.lo.s32 	%r22, %r21, %r11;
	sub.s32 	%r23, %r34, %r22;
	div.s32 	%r24, %r23, %r13;
	mul.lo.s32 	%r25, %r24, %r13;
	sub.s32 	%r26, %r23, %r25;
	mul.lo.s32 	%r27, %r4, %r21;
	cvt.s64.s32 	%rd38, %r27;
	mul.lo.s32 	%r28, %r3, %r24;
	cvt.s64.s32 	%rd39, %r28;
	cvt.s64.s32 	%rd40, %r26;
	add.s64 	%rd41, %rd39, %rd40;
	add.s64 	%rd42, %rd41, %rd38;
	add.s64 	%rd43, %rd42, %rd12;
	mul.lo.s32 	%r29, %r5, %r21;
	cvt.s64.s32 	%rd44, %r29;
	mul.lo.s32 	%r30, %r23, %r12;
	cvt.s64.s32 	%rd45, %r30;
	add.s64 	%rd46, %rd13, %rd44;
	add.s64 	%rd47, %rd46, %rd45;
	cvta.to.global.u64 	%rd48, %rd59;
	shl.b64 	%rd49, %rd36, 2;
	add.s64 	%rd50, %rd48, %rd49;
	ld.global.nc.f32 	%f1, [%rd50];
	cvta.to.global.u64 	%rd51, %rd61;
	shl.b64 	%rd52, %rd43, 2;
	add.s64 	%rd53, %rd51, %rd52;
	st.global.f32 	[%rd53], %f1;
	cvta.to.global.u64 	%rd54, %rd60;
	shl.b64 	%rd55, %rd37, 2;
	add.s64 	%rd56, %rd54, %rd55;
	ld.global.nc.f32 	%f2, [%rd56];
	shl.b64 	%rd57, %rd47, 2;
	add.s64 	%rd58, %rd14, %rd57;
	st.global.f32 	[%rd58], %f2;
	mov.u32 	%r31, %ntid.x;
	add.s32 	%r34, %r34, %r31;
	setp.lt.s32 	%p4, %r34, %r1;
	@%p4 bra 	$L__BB3_6;
$L__BB3_7:
	ret;

}
	// .globl	reshape_and_cache_kernel_f64
.visible .entry reshape_and_cache_kernel_f64(
	.param .u64 .ptr .align 1 reshape_and_cache_kernel_f64_param_0,
	.param .u64 .ptr .align 1 reshape_and_cache_kernel_f64_param_1,
	.param .u64 .ptr .align 1 reshape_and_cache_kernel_f64_param_2,
	.param .u64 .ptr .align 1 reshape_and_cache_kernel_f64_param_3,
	.param .u64 .ptr .align 1 reshape_and_cache_kernel_f64_param_4,
	.param .u32 reshape_and_cache_kernel_f64_param_5,
	.param .u32 reshape_and_cache_kernel_f64_param_6,
	.param .u32 reshape_and_cache_kernel_f64_param_7,
	.param .u32 reshape_and_cache_kernel_f64_param_8,
	.param .u32 reshape_and_cache_kernel_f64_param_9,
	.param .u32 reshape_and_cache_kernel_f64_param_10
)
{
	.reg .pred 	%p<5>;
	.reg .b32 	%r<35>;
	.reg .b64 	%rd<65>;
	.reg .b64 	%fd<3>;

	ld.param.u64 	%rd19, [reshape_and_cache_kernel_f64_param_4];
	ld.param.u32 	%r10, [reshape_and_cache_kernel_f64_param_7];
	ld.param.u32 	%r11, [reshape_and_cache_kernel_f64_param_8];
	ld.param.u32 	%r12, [reshape_and_cache_kernel_f64_param_9];
	ld.param.u32 	%r13, [reshape_and_cache_kernel_f64_param_10];
	cvta.to.global.u64 	%rd20, %rd19;
	mov.u32 	%r14, %ctaid.x;
	cvt.u64.u32 	%rd1, %r14;
	mul.wide.u32 	%rd21, %r14, 8;
	add.s64 	%rd22, %rd20, %rd21;
	ld.global.nc.u64 	%rd2, [%rd22];
	setp.lt.s64 	%p1, %rd2, 0;
	@%p1 bra 	$L__BB4_7;
	cvt.s64.s32 	%rd3, %r12;
	or.b64  	%rd23, %rd2, %rd3;
	and.b64  	%rd24, %rd23, -4294967296;
	setp.ne.s64 	%p2, %rd24, 0;
	@%p2 bra 	$L__BB4_3;
	cvt.u32.u64 	%r15, %rd3;
	cvt.u32.u64 	%r16, %rd2;
	div.u32 	%r17, %r16, %r15;
	mul.lo.s32 	%r18, %r17, %r15;
	sub.s32 	%r19, %r16, %r18;
	cvt.u64.u32 	%rd63, %r17;
	cvt.u64.u32 	%rd64, %r19;
	bra.uni 	$L__BB4_4;
$L__BB4_3:
	div.s64 	%rd63, %rd2, %rd3;
	mul.lo.s64 	%rd25, %rd63, %rd3;
	sub.s64 	%rd64, %rd2, %rd25;
$L__BB4_4:
	mul.lo.s32 	%r1, %r11, %r10;
	mov.u32 	%r34, %tid.x;
	setp.ge.s32 	%p3, %r34, %r1;
	@%p3 bra 	$L__BB4_7;
	ld.param.u32 	%r33, [reshape_and_cache_kernel_f64_param_6];
	ld.param.u32 	%r32, [reshape_and_cache_kernel_f64_param_5];
	ld.param.u64 	%rd62, [reshape_and_cache_kernel_f64_param_3];
	cvt.s64.s32 	%rd26, %r32;
	mul.lo.s64 	%rd10, %rd26, %rd1;
	cvt.s64.s32 	%rd27, %r33;
	mul.lo.s64 	%rd11, %rd27, %rd1;
	cvt.s64.s32 	%rd28, %r10;
	mul.lo.s64 	%rd29, %rd63, %rd28;
	div.s32 	%r20, %r11, %r13;
	cvt.s64.s32 	%rd30, %r20;
	cvt.s64.s32 	%rd31, %r13;
	mul.lo.s64 	%rd32, %rd29, %rd3;
	mul.lo.s32 	%r3, %r13, %r12;
	mul.lo.s32 	%r4, %r3, %r20;
	mad.lo.s64 	%rd33, %rd32, %rd30, %rd64;
	mul.lo.s64 	%rd12, %rd33, %rd31;
	cvt.s64.s32 	%rd34, %r11;
	mul.lo.s32 	%r5, %r12, %r11;
	mad.lo.s64 	%rd13, %rd32, %rd34, %rd64;
	cvta.to.global.u64 	%rd14, %rd62;
$L__BB4_6:
	ld.param.u64 	%rd61, [reshape_and_cache_kernel_f64_param_2];
	ld.param.u64 	%rd60, [reshape_and_cache_kernel_f64_param_1];
	ld.param.u64 	%rd59, [reshape_and_cache_kernel_f64_param_0];
	cvt.s64.s32 	%rd35, %r34;
	add.s64 	%rd36, %rd10, %rd35;
	add.s64 	%rd37, %rd11, %rd35;
	div.s32 	%r21, %r34, %r11;
	mul.lo.s32 	%r22, %r21, %r11;
	sub.s32 	%r23, %r34, %r22;
	div.s32 	%r24, %r23, %r13;
	mul.lo.s32 	%r25, %r24, %r13;
	sub.s32 	%r26, %r23, %r25;
	mul.lo.s32 	%r27, %r4, %r21;
	cvt.s64.s32 	%rd38, %r27;
	mul.lo.s32 	%r28, %r3, %r24;
	cvt.s64.s32 	%rd39, %r28;
	cvt.s64.s32 	%rd40, %r26;
	add.s64 	%rd41, %rd39, %rd40;
	add.s64 	%rd42, %rd41, %rd38;
	add.s64 	%rd43, %rd42, %rd12;
	mul.lo.s32 	%r29, %r5, %r21;
	cvt.s64.s32 	%rd44, %r29;
	mul.lo.s32 	%r30, %r23, %r12;
	cvt.s64.s32 	%rd45, %r30;
	add.s64 	%rd46, %rd13, %rd44;
	add.s64 	%rd47, %rd46, %rd45;
	cvta.to.global.u64 	%rd48, %rd59;
	shl.b64 	%rd49, %rd36, 3;
	add.s64 	%rd50, %rd48, %rd49;
	ld.global.nc.f64 	%fd1, [%rd50];
	cvta.to.global.u64 	%rd51, %rd61;
	shl.b64 	%rd52, %rd43, 3;
	add.s64 	%rd53, %rd51, %rd52;
	st.global.f64 	[%rd53], %fd1;
	cvta.to.global.u64 	%rd54, %rd60;
	shl.b64 	%rd55, %rd37, 3;
	add.s64 	%rd56, %rd54, %rd55;
	ld.global.nc.f64 	%fd2, [%rd56];
	shl.b64 	%rd57, %rd47, 3;
	add.s64 	%rd58, %rd14, %rd57;
	st.global.f64 	[%rd58], %fd2;
	mov.u32 	%r31, %ntid.x;
	add.s32 	%r34, %r34, %r31;
	setp.lt.s32 	%p4, %r34, %r1;
	@%p4 bra 	$L__BB4_6;
$L__BB4_7:
	ret;

}
	// .globl	reshape_and_cache_kernel_f16
.visible .entry reshape_and_cache_kernel_f16(
	.param .u64 .ptr .align 1 reshape_and_cache_kernel_f16_param_0,
	.param .u64 .ptr .align 1 reshape_and_cache_kernel_f16_param_1,
	.param .u64 .ptr .align 1 reshape_and_cache_kernel_f16_param_2,
	.param .u64 .ptr .align 1 reshape_and_cache_kernel_f16_param_3,
	.param .u64 .ptr .align 1 reshape_and_cache_kernel_f16_param_4,
	.param .u32 reshape_and_cache_kernel_f16_param_5,
	.param .u32 reshape_and_cache_kernel_f16_param_6,
	.param .u32 reshape_and_cache_kernel_f16_param_7,
	.param .u32 reshape_and_cache_kernel_f16_param_8,
	.param .u32 reshape_and_cache_kernel_f16_param_9,
	.param .u32 reshape_and_cache_kernel_f16_param_10
)
{
	.reg .pred 	%p<5>;
	.reg .b16 	%rs<3>;
	.reg .b32 	%r<35>;
	.reg .b64 	%rd<65>;

	ld.param.u64 	%rd19, [reshape_and_cache_kernel_f16_param_4];
	ld.param.u32 	%r10, [reshape_and_cache_kernel_f16_param_7];
	ld.param.u32 	%r11, [reshape_and_cache_kernel_f16_param_8];
	ld.param.u32 	%r12, [reshape_and_cache_kernel_f16_param_9];
	ld.param.u32 	%r13, [reshape_and_cache_kernel_f16_param_10];
	cvta.to.global.u64 	%rd20, %rd19;
	mov.u32 	%r14, %ctaid.x;
	cvt.u64.u32 	%rd1, %r14;
	mul.wide.u32 	%rd21, %r14, 8;
	add.s64 	%rd22, %rd20, %rd21;
	ld.global.nc.u64 	%rd2, [%rd22];
	setp.lt.s64 	%p1, %rd2, 0;
	@%p1 bra 	$L__BB5_7;
	cvt.s64.s32 	%rd3, %r12;
	or.b64  	%rd23, %rd2, %rd3;
	and.b64  	%rd24, %rd23, -4294967296;
	setp.ne.s64 	%p2, %rd24, 0;
	@%p2 bra 	$L__BB5_3;
	cvt.u32.u64 	%r15, %rd3;
	cvt.u32.u64 	%r16, %rd2;
	div.u32 	%r17, %r16, %r15;
	mul.lo.s32 	%r18, %r17, %r15;
	sub.s32 	%r19, %r16, %r18;
	cvt.u64.u32 	%rd63, %r17;
	cvt.u64.u32 	%rd64, %r19;
	bra.uni 	$L__BB5_4;
$L__BB5_3:
	div.s64 	%rd63, %rd2, %rd3;
	mul.lo.s64 	%rd25, %rd63, %rd3;
	sub.s64 	%rd64, %rd2, %rd25;
$L__BB5_4:
	mul.lo.s32 	%r1, %r11, %r10;
	mov.u32 	%r34, %tid.x;
	setp.ge.s32 	%p3, %r34, %r1;
	@%p3 bra 	$L__BB5_7;
	ld.param.u32 	%r33, [reshape_and_cache_kernel_f16_param_6];
	ld.param.u32 	%r32, [reshape_and_cache_kernel_f16_param_5];
	ld.param.u64 	%rd62, [reshape_and_cache_kernel_f16_param_3];
	cvt.s64.s32 	%rd26, %r32;
	mul.lo.s64 	%rd10, %rd26, %rd1;
	cvt.s64.s32 	%rd27, %r33;
	mul.lo.s64 	%rd11, %rd27, %rd1;
	cvt.s64.s32 	%rd28, %r10;
	mul.lo.s64 	%rd29, %rd63, %rd28;
	div.s32 	%r20, %r11, %r13;
	cvt.s64.s32 	%rd30, %r20;
	cvt.s64.s32 	%rd31, %r13;
	mul.lo.s64 	%rd32, %rd29, %rd3;
	mul.lo.s32 	%r3, %r13, %r12;
	mul.lo.s32 	%r4, %r3, %r20;
	mad.lo.s64 	%rd33, %rd32, %rd30, %rd64;
	mul.lo.s64 	%rd12, %rd33, %rd31;
	cvt.s64.s32 	%rd34, %r11;
	mul.lo.s32 	%r5, %r12, %r11;
	mad.lo.s64 	%rd13, %rd32, %rd34, %rd64;
	cvta.to.global.u64 	%rd14, %rd62;
$L__BB5_6:
	ld.param.u64 	%rd61, [reshape_and_cache_kernel_f16_param_2];
	ld.param.u64 	%rd60, [reshape_and_cache_kernel_f16_param_1];
	ld.param.u64 	%rd59, [reshape_and_cache_kernel_f16_param_0];
	cvt.s64.s32 	%rd35, %r34;
	add.s64 	%rd36, %rd10, %rd35;
	add.s64 	%rd37, %rd11, %rd35;
	div.s32 	%r21, %r34, %r11;
	mul.lo.s32 	%r22, %r21, %r11;
	sub.s32 	%r23, %r34, %r22;
	div.s32 	%r24, %r23, %r13;
	mul.lo.s32 	%r25, %r24, %r13;
	sub.s32 	%r26, %r23, %r25;
	mul.lo.s32 	%r27, %r4, %r21;
	cvt.s64.s32 	%rd38, %r27;
	mul.lo.s32 	%r28, %r3, %r24;
	cvt.s64.s32 	%rd39, %r28;
	cvt.s64.s32 	%rd40, %r26;
	add.s64 	%rd41, %rd39, %rd40;
	add.s64 	%rd42, %rd41, %rd38;
	add.s64 	%rd43, %rd42, %rd12;
	mul.lo.s32 	%r29, %r5, %r21;
	cvt.s64.s32 	%rd44, %r29;
	mul.lo.s32 	%r30, %r23, %r12;
	cvt.s64.s32 	%rd45, %r30;
	add.s64 	%rd46, %rd13, %rd44;
	add.s64 	%rd47, %rd46, %rd45;
	cvta.to.global.u64 	%rd48, %rd59;
	shl.b64 	%rd49, %rd36, 1;
	add.s64 	%rd50, %rd48, %rd49;
	ld.global.nc.u16 	%rs1, [%rd50];
	cvta.to.global.u64 	%rd51, %rd61;
	shl.b64 	%rd52, %rd43, 1;
	add.s64 	%rd53, %rd51, %rd52;
	st.global.u16 	[%rd53], %rs1;
	cvta.to.global.u64 	%rd54, %rd60;
	shl.b64 	%rd55, %rd37, 1;
	add.s64 	%rd56, %rd54, %rd55;
	ld.global.nc.u16 	%rs2, [%rd56];
	shl.b64 	%rd57, %rd47, 1;
	add.s64 	%rd58, %rd14, %rd57;
	st.global.u16 	[%rd58], %rs2;
	mov.u32 	%r31, %ntid.x;
	add.s32 	%r34, %r34, %r31;
	setp.lt.s32 	%p4, %r34, %r1;
	@%p4 bra 	$L__BB5_6;
$L__BB5_7:
	ret;

}
	// .globl	reshape_and_cache_kernel_bf16
.visible .entry reshape_and_cache_kernel_bf16(
	.param .u64 .ptr .align 1 reshape_and_cache_kernel_bf16_param_0,
	.param .u64 .ptr .align 1 reshape_and_cache_kernel_bf16_param_1,
	.param .u64 .ptr .align 1 reshape_and_cache_kernel_bf16_param_2,
	.param .u64 .ptr .align 1 reshape_and_cache_kernel_bf16_param_3,
	.param .u64 .ptr .align 1 reshape_and_cache_kernel_bf16_param_4,
	.param .u32 reshape_and_cache_kernel_bf16_param_5,
	.param .u32 reshape_and_cache_kernel_bf16_param_6,
	.param .u32 reshape_and_cache_kernel_bf16_param_7,
	.param .u32 reshape_and_cache_kernel_bf16_param_8,
	.param .u32 reshape_and_cache_kernel_bf16_param_9,
	.param .u32 reshape_and_cache_kernel_bf16_param_10
)
{
	.reg .pred 	%p<5>;
	.reg .b16 	%rs<3>;
	.reg .b32 	%r<35>;
	.reg .b64 	%rd<65>;

	ld.param.u64 	%rd19, [reshape_and_cache_kernel_bf16_param_4];
	ld.param.u32 	%r10, [reshape_and_cache_kernel_bf16_param_7];
	ld.param.u32 	%r11, [reshape_and_cache_kernel_bf16_param_8];
	ld.param.u32 	%r12, [reshape_and_cache_kernel_bf16_param_9];
	ld.param.u32 	%r13, [reshape_and_cache_kernel_bf16_param_10];
	cvta.to.global.u64 	%rd20, %rd19;
	mov.u32 	%r14, %ctaid.x;
	cvt.u64.u32 	%rd1, %r14;
	mul.wide.u32 	%rd21, %r14, 8;
	add.s64 	%rd22, %rd20, %rd21;
	ld.global.nc.u64 	%rd2, [%rd22];
	setp.lt.s64 	%p1, %rd2, 0;
	@%p1 bra 	$L__BB6_7;
	cvt.s64.s32 	%rd3, %r12;
	or.b64  	%rd23, %rd2, %rd3;
	and.b64  	%rd24, %rd23, -4294967296;
	setp.ne.s64 	%p2, %rd24, 0;
	@%p2 bra 	$L__BB6_3;
	cvt.u32.u64 	%r15, %rd3;
	cvt.u32.u64 	%r16, %rd2;
	div.u32 	%r17, %r16, %r15;
	mul.lo.s32 	%r18, %r17, %r15;
	sub.s32 	%r19, %r16, %r18;
	cvt.u64.u32 	%rd63, %r17;
	cvt.u64.u32 	%rd64, %r19;
	bra.uni 	$L__BB6_4;
$L__BB6_3:
	div.s64 	%rd63, %rd2, %rd3;
	mul.lo.s64 	%rd25, %rd63, %rd3;
	sub.s64 	%rd64, %rd2, %rd25;
$L__BB6_4:
	mul.lo.s32 	%r1, %r11, %r10;
	mov.u32 	%r34, %tid.x;
	setp.ge.s32 	%p3, %r34, %r1;
	@%p3 bra 	$L__BB6_7;
	ld.param.u32 	%r33, [reshape_and_cache_kernel_bf16_param_6];
	ld.param.u32 	%r32, [reshape_and_cache_kernel_bf16_param_5];
	ld.param.u64 	%rd62, [reshape_and_cache_kernel_bf16_param_3];
	cvt.s64.s32 	%rd26, %r32;
	mul.lo.s64 	%rd10, %rd26, %rd1;
	cvt.s64.s32 	%rd27, %r33;
	mul.lo.s64 	%rd11, %rd27, %rd1;
	cvt.s64.s32 	%rd28, %r10;
	mul.lo.s64 	%rd29, %rd63, %rd28;
	div.s32 	%r20, %r11, %r13;
	cvt.s64.s32 	%rd30, %r20;
	cvt.s64.s32 	%rd31, %r13;
	mul.lo.s64 	%rd32, %rd29, %rd3;
	mul.lo.s32 	%r3, %r13, %r12;
	mul.lo.s32 	%r4, %r3, %r20;
	mad.lo.s64 	%rd33, %rd32, %rd30, %rd64;
	mul.lo.s64 	%rd12, %rd33, %rd31;
	cvt.s64.s32 	%rd34, %r11;
	mul.lo.s32 	%r5, %r12, %r11;
	mad.lo.s64 	%rd13, %rd32, %rd34, %rd64;
	cvta.to.global.u64 	%rd14, %rd62;
$L__BB6_6:
	ld.param.u64 	%rd61, [reshape_and_cache_kernel_bf16_param_2];
	ld.param.u64 	%rd60, [reshape_and_cache_kernel_bf16_param_1];
	ld.param.u64 	%rd59, [reshape_and_cache_kernel_bf16_param_0];
	cvt.s64.s32 	%rd35, %r34;
	add.s64 	%rd36, %rd10, %rd35;
	add.s64 	%rd37, %rd11, %rd35;
	div.s32 	%r21, %r34, %r11;
	mul.lo.s32 	%r22, %r21, %r11;
	sub.s32 	%r23, %r34, %r22;
	div.s32 	%r24, %r23, %r13;
	mul.lo.s32 	%r25, %r24, %r13;
	sub.s32 	%r26, %r23, %r25;
	mul.lo.s32 	%r27, %r4, %r21;
	cvt.s64.s32 	%rd38, %r27;
	mul.lo.s32 	%r28, %r3, %r24;
	cvt.s64.s32 	%rd39, %r28;
	cvt.s64.s32 	%rd40, %r26;
	add.s64 	%rd41, %rd39, %rd40;
	add.s64 	%rd42, %rd41, %rd38;
	add.s64 	%rd43, %rd42, %rd12;
	mul.lo.s32 	%r29, %r5, %r21;
	cvt.s64.s32 	%rd44, %r29;
	mul.lo.s32 	%r30, %r23, %r12;
	cvt.s64.s32 	%rd45, %r30;
	add.s64 	%rd46, %rd13, %rd44;
	add.s64 	%rd47, %rd46, %rd45;
	cvta.to.global.u64 	%rd48, %rd59;
	shl.b64 	%rd49, %rd36, 1;
	add.s64 	%rd50, %rd48, %rd49;
	ld.global.nc.u16 	%rs1, [%rd50];
	cvta.to.global.u64 	%rd51, %rd61;
	shl.b64 	%rd52, %rd43, 1;
	add.s64 	%rd53, %rd51, %rd52;
	st.global.u16 	[%rd53], %rs1;
	cvta.to.global.u64 	%rd54, %rd60;
	shl.b64 	%rd55, %rd37, 1;
	add.s64 	%rd56, %rd54, %rd55;
	ld.global.nc.u16 	%rs2, [%rd56];
	shl.b64 	%rd57, %rd47, 1;
	add.s64 	%rd58, %rd14, %rd57;
	st.global.u16 	[%rd58], %rs2;
	mov.u32 	%r31, %ntid.x;
	add.s32 	%r34, %r34, %r31;
	setp.lt.s32 	%p4, %r34, %r1;
	@%p4 bra 	$L__BB6_6;
$L__BB6_7:
	ret;

}


// ===== COMPILED SASS (sm_100) =====

	.target	sm_100

	.elftype	@"ET_EXEC"


//--------------------- .note.nv.tkinfo           --------------------------
	.section	.note.nv.tkinfo,"",@"SHT_NOTE"
	.sectionflags	@"SHF_NOTE_NV_TKINFO"
	.tkinfo
        /*0018*/ 	.word	0x00000002
        /*0030*/ 	.string	""
        /*0030*/ 	.string	"ptxas"
        /*0030*/ 	.string	"Cuda compilation tools, release 13.0, V13.0.88"
        /*0030*/ 	.string	"Build cuda_13.0.r13.0/compiler.36424714_0"
        /*0030*/ 	.string	"-arch sm_100 -m 64 "



//--------------------- .note.nv.cuinfo           --------------------------
	.section	.note.nv.cuinfo,"",@"SHT_NOTE"
	.sectionflags	@"SHF_NOTE_NV_CUINFO"
        /*0018*/ 	.short	0x0002
        /*001a*/ 	.short	0x0064
        /*001c*/ 	.short	0x0082
	.zero		2


//--------------------- .nv.info                  --------------------------
	.section	.nv.info,"",@"SHT_CUDA_INFO"
	.align	4


	//----- nvinfo : EIATTR_REGCOUNT
	.align		4
        /*0000*/ 	.byte	0x04, 0x2f
        /*0002*/ 	.short	(.L_1 - .L_0)
	.align		4
.L_0:
        /*0004*/ 	.word	index@(reshape_and_cache_kernel_u8)
        /*0008*/ 	.word	0x0000001c


	//----- nvinfo : EIATTR_FRAME_SIZE
	.align		4
.L_1:
        /*000c*/ 	.byte	0x04, 0x11
        /*000e*/ 	.short	(.L_3 - .L_2)
	.align		4
.L_2:
        /*0010*/ 	.word	index@($__internal_6_$__cuda_sm20_div_s64)
        /*0014*/ 	.word	0x00000000


	//----- nvinfo : EIATTR_FRAME_SIZE
	.align		4
.L_3:
        /*0018*/ 	.byte	0x04, 0x11
        /*001a*/ 	.short	(.L_5 - .L_4)
	.align		4
.L_4:
        /*001c*/ 	.word	index@(reshape_and_cache_kernel_u8)
        /*0020*/ 	.word	0x00000000


	//----- nvinfo : EIATTR_REGCOUNT
	.align		4
.L_5:
        /*0024*/ 	.byte	0x04, 0x2f
        /*0026*/ 	.short	(.L_7 - .L_6)
	.align		4
.L_6:
        /*0028*/ 	.word	index@(reshape_and_cache_kernel_u32)
        /*002c*/ 	.word	0x00000018


	//----- nvinfo : EIATTR_FRAME_SIZE
	.align		4
.L_7:
        /*0030*/ 	.byte	0x04, 0x11
        /*0032*/ 	.short	(.L_9 - .L_8)
	.align		4
.L_8:
        /*0034*/ 	.word	index@($__internal_5_$__cuda_sm20_div_s64)
        /*0038*/ 	.word	0x00000000


	//----- nvinfo : EIATTR_FRAME_SIZE
	.align		4
.L_9:
        /*003c*/ 	.byte	0x04, 0x11
        /*003e*/ 	.short	(.L_11 - .L_10)
	.align		4
.L_10:
        /*0040*/ 	.word	index@(reshape_and_cache_kernel_u32)
        /*0044*/ 	.word	0x00000000


	//----- nvinfo : EIATTR_REGCOUNT
	.align		4
.L_11:
        /*0048*/ 	.byte	0x04, 0x2f
        /*004a*/ 	.short	(.L_13 - .L_12)
	.align		4
.L_12:
        /*004c*/ 	.word	index@(reshape_and_cache_kernel_i64)
        /*0050*/ 	.word	0x00000018


	//----- nvinfo : EIATTR_FRAME_SIZE
	.align		4
.L_13:
        /*0054*/ 	.byte	0x04, 0x11
        /*0056*/ 	.short	(.L_15 - .L_14)
	.align		4
.L_14:
        /*0058*/ 	.word	index@($__internal_4_$__cuda_sm20_div_s64)
        /*005c*/ 	.word	0x00000000


	//----- nvinfo : EIATTR_FRAME_SIZE
	.align		4
.L_15:
        /*0060*/ 	.byte	0x04, 0x11
        /*0062*/ 	.short	(.L_17 - .L_16)
	.align		4
.L_16:
        /*0064*/ 	.word	index@(reshape_and_cache_kernel_i64)
        /*0068*/ 	.word	0x00000000


	//----- nvinfo : EIATTR_REGCOUNT
	.align		4
.L_17:
        /*006c*/ 	.byte	0x04, 0x2f
        /*006e*/ 	.short	(.L_19 - .L_18)
	.align		4
.L_18:
        /*0070*/ 	.word	index@(reshape_and_cache_kernel_f32)
        /*0074*/ 	.word	0x00000018


	//----- nvinfo : EIATTR_FRAME_SIZE
	.align		4
.L_19:
        /*0078*/ 	.byte	0x04, 0x11
        /*007a*/ 	.short	(.L_21 - .L_20)
	.align		4
.L_20:
        /*007c*/ 	.word	index@($__internal_3_$__cuda_sm20_div_s64)
        /*0080*/ 	.word	0x00000000


	//----- nvinfo : EIATTR_FRAME_SIZE
	.align		4
.L_21:
        /*0084*/ 	.byte	0x04, 0x11
        /*0086*/ 	.short	(.L_23 - .L_22)
	.align		4
.L_22:
        /*0088*/ 	.word	index@(reshape_and_cache_kernel_f32)
        /*008c*/ 	.word	0x00000000


	//----- nvinfo : EIATTR_REGCOUNT
	.align		4
.L_23:
        /*0090*/ 	.byte	0x04, 0x2f
        /*0092*/ 	.short	(.L_25 - .L_24)
	.align		4
.L_24:
        /*0094*/ 	.word	index@(reshape_and_cache_kernel_f64)
        /*0098*/ 	.word	0x00000018


	//----- nvinfo : EIATTR_FRAME_SIZE
	.align		4
.L_25:
        /*009c*/ 	.byte	0x04, 0x11
        /*009e*/ 	.short	(.L_27 - .L_26)
	.align		4
.L_26:
        /*00a0*/ 	.word	index@($__internal_2_$__cuda_sm20_div_s64)
        /*00a4*/ 	.word	0x00000000


	//----- nvinfo : EIATTR_FRAME_SIZE
	.align		4
.L_27:
        /*00a8*/ 	.byte	0x04, 0x11
        /*00aa*/ 	.short	(.L_29 - .L_28)
	.align		4
.L_28:
        /*00ac*/ 	.word	index@(reshape_and_cache_kernel_f64)
        /*00b0*/ 	.word	0x00000000


	//----- nvinfo : EIATTR_REGCOUNT
	.align		4
.L_29:
        /*00b4*/ 	.byte	0x04, 0x2f
        /*00b6*/ 	.short	(.L_31 - .L_30)
	.align		4
.L_30:
        /*00b8*/ 	.word	index@(reshape_and_cache_kernel_f16)
        /*00bc*/ 	.word	0x00000018


	//----- nvinfo : EIATTR_FRAME_SIZE
	.align		4
.L_31:
        /*00c0*/ 	.byte	0x04, 0x11
        /*00c2*/ 	.short	(.L_33 - .L_32)
	.align		4
.L_32:
        /*00c4*/ 	.word	index@($__internal_1_$__cuda_sm20_div_s64)
        /*00c8*/ 	.word	0x00000000


	//----- nvinfo : EIATTR_FRAME_SIZE
	.align		4
.L_33:
        /*00cc*/ 	.byte	0x04, 0x11
        /*00ce*/ 	.short	(.L_35 - .L_34)
	.align		4
.L_34:
        /*00d0*/ 	.word	index@(reshape_and_cache_kernel_f16)
        /*00d4*/ 	.word	0x00000000


	//----- nvinfo : EIATTR_REGCOUNT
	.align		4
.L_35:
        /*00d8*/ 	.byte	0x04, 0x2f
        /*00da*/ 	.short	(.L_37 - .L_36)
	.align		4
.L_36:
        /*00dc*/ 	.word	index@(reshape_and_cache_kernel_bf16)
        /*00e0*/ 	.word	0x00000018


	//----- nvinfo : EIATTR_FRAME_SIZE
	.align		4
.L_37:
        /*00e4*/ 	.byte	0x04, 0x11
        /*00e6*/ 	.short	(.L_39 - .L_38)
	.align		4
.L_38:
        /*00e8*/ 	.word	index@($__internal_0_$__cuda_sm20_div_s64)
        /*00ec*/ 	.word	0x00000000


	//----- nvinfo : EIATTR_FRAME_SIZE
	.align		4
.L_39:
        /*00f0*/ 	.byte	0x04, 0x11
        /*00f2*/ 	.short	(.L_41 - .L_40)
	.align		4
.L_40:
        /*00f4*/ 	.word	index@(reshape_and_cache_kernel_bf16)
        /*00f8*/ 	.word	0x00000000


	//----- nvinfo : EIATTR_MIN_STACK_SIZE
	.align		4
.L_41:
        /*00fc*/ 	.byte	0x04, 0x12
        /*00fe*/ 	.short	(.L_43 - .L_42)
	.align		4
.L_42:
        /*0100*/ 	.word	index@(reshape_and_cache_kernel_bf16)
        /*0104*/ 	.word	0x00000000


	//----- nvinfo : EIATTR_MIN_STACK_SIZE
	.align		4
.L_43:
        /*0108*/ 	.byte	0x04, 0x12
        /*010a*/ 	.short	(.L_45 - .L_44)
	.align		4
.L_44:
        /*010c*/ 	.word	index@(reshape_and_cache_kernel_f16)
        /*0110*/ 	.word	0x00000000


	//----- nvinfo : EIATTR_MIN_STACK_SIZE
	.align		4
.L_45:
        /*0114*/ 	.byte	0x04, 0x12
        /*0116*/ 	.short	(.L_47 - .L_46)
	.align		4
.L_46:
        /*0118*/ 	.word	index@(reshape_and_cache_kernel_f64)
        /*011c*/ 	.word	0x00000000


	//----- nvinfo : EIATTR_MIN_STACK_SIZE
	.align		4
.L_47:
        /*0120*/ 	.byte	0x04, 0x12
        /*0122*/ 	.short	(.L_49 - .L_48)
	.align		4
.L_48:
        /*0124*/ 	.word	index@(reshape_and_cache_kernel_f32)
        /*0128*/ 	.word	0x00000000


	//----- nvinfo : EIATTR_MIN_STACK_SIZE
	.align		4
.L_49:
        /*012c*/ 	.byte	0x04, 0x12
        /*012e*/ 	.short	(.L_51 - .L_50)
	.align		4
.L_50:
        /*0130*/ 	.word	index@(reshape_and_cache_kernel_i64)
        /*0134*/ 	.word	0x00000000


	//----- nvinfo : EIATTR_MIN_STACK_SIZE
	.align		4
.L_51:
        /*0138*/ 	.byte	0x04, 0x12
        /*013a*/ 	.short	(.L_53 - .L_52)
	.align		4
.L_52:
        /*013c*/ 	.word	index@(reshape_and_cache_kernel_u32)
        /*0140*/ 	.word	0x00000000


	//----- nvinfo : EIATTR_MIN_STACK_SIZE
	.align		4
.L_53:
        /*0144*/ 	.byte	0x04, 0x12
        /*0146*/ 	.short	(.L_55 - .L_54)
	.align		4
.L_54:
        /*0148*/ 	.word	index@(reshape_and_cache_kernel_u8)
        /*014c*/ 	.word	0x00000000
.L_55:


//--------------------- .nv.compat                --------------------------
	.section	.nv.compat,"",@"SHT_CUDA_COMPAT_INFO"
	.align	4
        /*0000*/ 	.byte	0x02, 0x09, 0x00, 0x00, 0x02, 0x02, 0x01, 0x00, 0x02, 0x05, 0x05, 0x00, 0x03, 0x07, 0x01, 0x01
        /*0010*/ 	.byte	0x02, 0x03, 0x00, 0x00, 0x02, 0x06, 0x01, 0x00, 0x04, 0x0b, 0x08, 0x00, 0x09, 0x00, 0x00, 0x00
        /*0020*/ 	.byte	0x00, 0x00, 0x00, 0x00


//--------------------- .nv.info.reshape_and_cache_kernel_bf16 --------------------------
	.section	.nv.info.reshape_and_cache_kernel_bf16,"",@"SHT_CUDA_INFO"
	.sectionflags	@""
	.align	4


	//----- nvinfo : EIATTR_CUDA_API_VERSION
	.align		4
        /*0000*/ 	.byte	0x04, 0x37
        /*0002*/ 	.short	(.L_57 - .L_56)
.L_56:
        /*0004*/ 	.word	0x00000082


	//----- nvinfo : EIATTR_KPARAM_INFO
	.align		4
.L_57:
        /*0008*/ 	.byte	0x04, 0x17
        /*000a*/ 	.short	(.L_59 - .L_58)
.L_58:
        /*000c*/ 	.word	0x00000000
        /*0010*/ 	.short	0x000a
        /*0012*/ 	.short	0x003c
        /*0014*/ 	.byte	0x00, 0xf0, 0x11, 0x00


	//----- nvinfo : EIATTR_KPARAM_INFO
	.align		4
.L_59:
        /*0018*/ 	.byte	0x04, 0x17
        /*001a*/ 	.short	(.L_61 - .L_60)
.L_60:
        /*001c*/ 	.word	0x00000000
        /*0020*/ 	.short	0x0009
        /*0022*/ 	.short	0x0038
        /*0024*/ 	.byte	0x00, 0xf0, 0x11, 0x00


	//----- nvinfo : EIATTR_KPARAM_INFO
	.align		4
.L_61:
        /*0028*/ 	.byte	0x04, 0x17
        /*002a*/ 	.short	(.L_63 - .L_62)
.L_62:
        /*002c*/ 	.word	0x00000000
        /*0030*/ 	.short	0x0008
        /*0032*/ 	.short	0x0034
        /*0034*/ 	.byte	0x00, 0xf0, 0x11, 0x00


	//----- nvinfo : EIATTR_KPARAM_INFO
	.align		4
.L_63:
        /*0038*/ 	.byte	0x04, 0x17
        /*003a*/ 	.short	(.L_65 - .L_64)
.L_64:
        /*003c*/ 	.word	0x00000000
        /*0040*/ 	.short	0x0007
        /*0042*/ 	.short	0x0030
        /*0044*/ 	.byte	0x00, 0xf0, 0x11, 0x00


	//----- nvinfo : EIATTR_KPARAM_INFO
	.align		4
.L_65:
        /*0048*/ 	.byte	0x04, 0x17
        /*004a*/ 	.short	(.L_67 - .L_66)
.L_66:
        /*004c*/ 	.word	0x00000000
        /*0050*/ 	.short	0x0006
        /*0052*/ 	.short	0x002c
        /*0054*/ 	.byte	0x00, 0xf0, 0x11, 0x00


	//----- nvinfo : EIATTR_KPARAM_INFO
	.align		4
.L_67:
        /*0058*/ 	.byte	0x04, 0x17
        /*005a*/ 	.short	(.L_69 - .L_68)
.L_68:
        /*005c*/ 	.word	0x00000000
        /*0060*/ 	.short	0x0005
        /*0062*/ 	.short	0x0028
        /*0064*/ 	.byte	0x00, 0xf0, 0x11, 0x00


	//----- nvinfo : EIATTR_KPARAM_INFO
	.align		4
.L_69:
        /*0068*/ 	.byte	0x04, 0x17
        /*006a*/ 	.short	(.L_71 - .L_70)
.L_70:
        /*006c*/ 	.word	0x00000000
        /*0070*/ 	.short	0x0004
        /*0072*/ 	.short	0x0020
        /*0074*/ 	.byte	0x00, 0xf5, 0x21, 0x00


	//----- nvinfo : EIATTR_KPARAM_INFO
	.align		4
.L_71:
        /*0078*/ 	.byte	0x04, 0x17
        /*007a*/ 	.short	(.L_73 - .L_72)
.L_72:
        /*007c*/ 	.word	0x00000000
        /*0080*/ 	.short	0x0003
        /*0082*/ 	.short	0x0018
        /*0084*/ 	.byte	0x00, 0xf5, 0x21, 0x00


	//----- nvinfo : EIATTR_KPARAM_INFO
	.align		4
.L_73:
        /*0088*/ 	.byte	0x04, 0x17
        /*008a*/ 	.short	(.L_75 - .L_74)
.L_74:
        /*008c*/ 	.word	0x00000000
        /*0090*/ 	.short	0x0002
        /*0092*/ 	.short	0x0010
        /*0094*/ 	.byte	0x00, 0xf5, 0x21, 0x00


	//----- nvinfo : EIATTR_KPARAM_INFO
	.align		4
.L_75:
        /*0098*/ 	.byte	0x04, 0x17
        /*009a*/ 	.short	(.L_77 - .L_76)
.L_76:
        /*009c*/ 	.word	0x00000000
        /*00a0*/ 	.short	0x0001
        /*00a2*/ 	.short	0x0008
        /*00a4*/ 	.byte	0x00, 0xf5, 0x21, 0x00


	//----- nvinfo : EIATTR_KPARAM_INFO
	.align		4
.L_77:
        /*00a8*/ 	.byte	0x04, 0x17
        /*00aa*/ 	.short	(.L_79 - .L_78)
.L_78:
        /*00ac*/ 	.word	0x00000000
        /*00b0*/ 	.short	0x0000
        /*00b2*/ 	.short	0x0000
        /*00b4*/ 	.byte	0x00, 0xf5, 0x21, 0x00


	//----- nvinfo : EIATTR_SPARSE_MMA_MASK
	.align		4
.L_79:
        /*00b8*/ 	.byte	0x03, 0x50
        /*00ba*/ 	.short	0x0000


	//----- nvinfo : EIATTR_MAXREG_COUNT
	.align		4
        /*00bc*/ 	.byte	0x03, 0x1b
        /*00be*/ 	.short	0x00ff


	//----- nvinfo : EIATTR_MERCURY_ISA_VERSION
	.align		4
        /*00c0*/ 	.byte	0x03, 0x5f
        /*00c2*/ 	.short	0x0101


	//----- nvinfo : EIATTR_VRC_CTA_INIT_COUNT
	.align		4
        /*00c4*/ 	.byte	0x02, 0x4a
	.zero		1
	.zero		1


	//----- nvinfo : EIATTR_EXIT_INSTR_OFFSETS
	.align		4
        /*00c8*/ 	.byte	0x04, 0x1c
        /*00ca*/ 	.short	(.L_81 - .L_80)


	//   ....[0]....
.L_80:
        /*00cc*/ 	.word	0x00000090


	//   ....[1]....
        /*00d0*/ 	.word	0x00000360


	//   ....[2]....
        /*00d4*/ 	.word	0x00000d60


	//----- nvinfo : EIATTR_CRS_STACK_SIZE
	.align		4
.L_81:
        /*00d8*/ 	.byte	0x04, 0x1e
        /*00da*/ 	.short	(.L_83 - .L_82)
.L_82:
        /*00dc*/ 	.word	0x00000000


	//----- nvinfo : EIATTR_CBANK_PARAM_SIZE
	.align		4
.L_83:
        /*00e0*/ 	.byte	0x03, 0x19
        /*00e2*/ 	.short	0x0040


	//----- nvinfo : EIATTR_PARAM_CBANK
	.align		4
        /*00e4*/ 	.byte	0x04, 0x0a
        /*00e6*/ 	.short	(.L_85 - .L_84)
	.align		4
.L_84:
        /*00e8*/ 	.word	index@(.nv.constant0.reshape_and_cache_kernel_bf16)
        /*00ec*/ 	.short	0x0380
        /*00ee*/ 	.short	0x0040


	//----- nvinfo : EIATTR_SW_WAR
	.align		4
.L_85:
        /*00f0*/ 	.byte	0x04, 0x36
        /*00f2*/ 	.short	(.L_87 - .L_86)
.L_86:
        /*00f4*/ 	.word	0x00000008
.L_87:


//--------------------- .nv.info.reshape_and_cache_kernel_f16 --------------------------
	.section	.nv.info.reshape_and_cache_kernel_f16,"",@"SHT_CUDA_INFO"
	.sectionflags	@""
	.align	4


	//----- nvinfo : EIATTR_CUDA_API_VERSION
	.align		4
        /*0000*/ 	.byte	0x04, 0x37
        /*0002*/ 	.short	(.L_89 - .L_88)
.L_88:
        /*0004*/ 	.word	0x00000082


	//----- nvinfo : EIATTR_KPARAM_INFO
	.align		4
.L_89:
        /*0008*/ 	.byte	0x04, 0x17
        /*000a*/ 	.short	(.L_91 - .L_90)
.L_90:
        /*000c*/ 	.word	0x00000000
        /*0010*/ 	.short	0x000a
        /*0012*/ 	.short	0x003c
        /*0014*/ 	.byte	0x00, 0xf0, 0x11, 0x00


	//----- nvinfo : EIATTR_KPARAM_INFO
	.align		4
.L_91:
        /*0018*/ 	.byte	0x04, 0x17
        /*001a*/ 	.short	(.L_93 - .L_92)
.L_92:
        /*001c*/ 	.word	0x00000000
        /*0020*/ 	.short	0x0009
        /*0022*/ 	.short	0x0038
        /*0024*/ 	.byte	0x00, 0xf0, 0x11, 0x00


	//----- nvinfo : EIATTR_KPARAM_INFO
	.align		4
.L_93:
        /*0028*/ 	.byte	0x04, 0x17
        /*002a*/ 	.short	(.L_95 - .L_94)
.L_94:
        /*002c*/ 	.word	0x00000000
        /*0030*/ 	.short	0x0008
        /*0032*/ 	.short	0x0034
        /*0034*/ 	.byte	0x00, 0xf0, 0x11, 0x00


	//----- nvinfo : EIATTR_KPARAM_INFO
	.align		4
.L_95:
        /*0038*/ 	.byte	0x04, 0x17
        /*003a*/ 	.short	(.L_97 - .L_96)
.L_96:
        /*003c*/ 	.word	0x00000000
        /*0040*/ 	.short	0x0007
        /*0042*/ 	.short	0x0030
        /*0044*/ 	.byte	0x00, 0xf0, 0x11, 0x00


	//----- nvinfo : EIATTR_KPARAM_INFO
	.align		4
.L_97:
        /*0048*/ 	.byte	0x04, 0x17
        /*004a*/ 	.short	(.L_99 - .L_98)
.L_98:
        /*004c*/ 	.word	0x00000000
        /*0050*/ 	.short	0x0006
        /*0052*/ 	.short	0x002c
        /*0054*/ 	.byte	0x00, 0xf0, 0x11, 0x00


	//----- nvinfo : EIATTR_KPARAM_INFO
	.align		4
.L_99:
        /*0058*/ 	.byte	0x04, 0x17
        /*005a*/ 	.short	(.L_101 - .L_100)
.L_100:
        /*005c*/ 	.word	0x00000000
        /*0060*/ 	.short	0x0005
        /*0062*/ 	.short	0x0028
        /*0064*/ 	.byte	0x00, 0xf0, 0x11, 0x00


	//----- nvinfo : EIATTR_KPARAM_INFO
	.align		4
.L_101:
        /*0068*/ 	.byte	0x04, 0x17
        /*006a*/ 	.short	(.L_103 - .L_102)
.L_102:
        /*006c*/ 	.word	0x00000000
        /*0070*/ 	.short	0x0004
        /*0072*/ 	.short	0x0020
        /*0074*/ 	.byte	0x00, 0xf5, 0x21, 0x00


	//----- nvinfo : EIATTR_KPARAM_INFO
	.align		4
.L_103:
        /*0078*/ 	.byte	0x04, 0x17
        /*007a*/ 	.short	(.L_105 - .L_104)
.L_104:
        /*007c*/ 	.word	0x00000000
        /*0080*/ 	.short	0x0003
        /*0082*/ 	.short	0x0018
        /*0084*/ 	.byte	0x00, 0xf5, 0x21, 0x00


	//----- nvinfo : EIATTR_KPARAM_INFO
	.align		4
.L_105:
        /*0088*/ 	.byte	0x04, 0x17
        /*008a*/ 	.short	(.L_107 - .L_106)
.L_106:
        /*008c*/ 	.word	0x00000000
        /*0090*/ 	.short	0x0002
        /*0092*/ 	.short	0x0010
        /*0094*/ 	.byte	0x00, 0xf5, 0x21, 0x00


	//----- nvinfo : EIATTR_KPARAM_INFO
	.align		4
.L_107:
        /*0098*/ 	.byte	0x04, 0x17
        /*009a*/ 	.short	(.L_109 - .L_108)
.L_108:
        /*009c*/ 	.word	0x00000000
        /*00a0*/ 	.short	0x0001
        /*00a2*/ 	.short	0x0008
        /*00a4*/ 	.byte	0x00, 0xf5, 0x21, 0x00


	//----- nvinfo : EIATTR_KPARAM_INFO
	.align		4
.L_109:
        /*00a8*/ 	.byte	0x04, 0x17
        /*00aa*/ 	.short	(.L_111 - .L_110)
.L_110:
        /*00ac*/ 	.word	0x00000000
        /*00b0*/ 	.short	0x0000
        /*00b2*/ 	.short	0x0000
        /*00b4*/ 	.byte	0x00, 0xf5, 0x21, 0x00


	//----- nvinfo : EIATTR_SPARSE_MMA_MASK
	.align		4
.L_111:
        /*00b8*/ 	.byte	0x03, 0x50
        /*00ba*/ 	.short	0x0000


	//----- nvinfo : EIATTR_MAXREG_COUNT
	.align		4
        /*00bc*/ 	.byte	0x03, 0x1b
        /*00be*/ 	.short	0x00ff


	//----- nvinfo : EIATTR_MERCURY_ISA_VERSION
	.align		4
        /*00c0*/ 	.byte	0x03, 0x5f
        /*00c2*/ 	.short	0x0101


	//----- nvinfo : EIATTR_VRC_CTA_INIT_COUNT
	.align		4
        /*00c4*/ 	.byte	0x02, 0x4a
	.zero		1
	.zero		1


	//----- nvinfo : EIATTR_EXIT_INSTR_OFFSETS
	.align		4
        /*00c8*/ 	.byte	0x04, 0x1c
        /*00ca*/ 	.short	(.L_113 - .L_112)


	//   ....[0]....
.L_112:
        /*00cc*/ 	.word	0x00000090


	//   ....[1]....
        /*00d0*/ 	.word	0x00000360


	//   ....[2]....
        /*00d4*/ 	.word	0x00000d60


	//----- nvinfo : EIATTR_CRS_STACK_SIZE
	.align		4
.L_113:
        /*00d8*/ 	.byte	0x04, 0x1e
        /*00da*/ 	.short	(.L_115 - .L_114)
.L_114:
        /*00dc*/ 	.word	0x00000000


	//----- nvinfo : EIATTR_CBANK_PARAM_SIZE
	.align		4
.L_115:
        /*00e0*/ 	.byte	0x03, 0x19
        /*00e2*/ 	.short	0x0040


	//----- nvinfo : EIATTR_PARAM_CBANK
	.align		4
        /*00e4*/ 	.byte	0x04, 0x0a
        /*00e6*/ 	.short	(.L_117 - .L_116)
	.align		4
.L_116:
        /*00e8*/ 	.word	index@(.nv.constant0.reshape_and_cache_kernel_f16)
        /*00ec*/ 	.short	0x0380
        /*00ee*/ 	.short	0x0040


	//----- nvinfo : EIATTR_SW_WAR
	.align		4
.L_117:
        /*00f0*/ 	.byte	0x04, 0x36
        /*00f2*/ 	.short	(.L_119 - .L_118)
.L_118:
        /*00f4*/ 	.word	0x00000008
.L_119:


//--------------------- .nv.info.reshape_and_cache_kernel_f64 --------------------------
	.section	.nv.info.reshape_and_cache_kernel_f64,"",@"SHT_CUDA_INFO"
	.sectionflags	@""
	.align	4


	//----- nvinfo : EIATTR_CUDA_API_VERSION
	.align		4
        /*0000*/ 	.byte	0x04, 0x37
        /*0002*/ 	.short	(.L_121 - .L_120)
.L_120:
        /*0004*/ 	.word	0x00000082


	//----- nvinfo : EIATTR_KPARAM_INFO
	.align		4
.L_121:
        /*0008*/ 	.byte	0x04, 0x17
        /*000a*/ 	.short	(.L_123 - .L_122)
.L_122:
        /*000c*/ 	.word	0x00000000
        /*0010*/ 	.short	0x000a
        /*0012*/ 	.short	0x003c
        /*0014*/ 	.byte	0x00, 0xf0, 0x11, 0x00


	//----- nvinfo : EIATTR_KPARAM_INFO
	.align		4
.L_123:
        /*0018*/ 	.byte	0x04, 0x17
        /*001a*/ 	.short	(.L_125 - .L_124)
.L_124:
        /*001c*/ 	.word	0x00000000
        /*0020*/ 	.short	0x0009
        /*0022*/ 	.short	0x0038
        /*0024*/ 	.byte	0x00, 0xf0, 0x11, 0x00


	//----- nvinfo : EIATTR_KPARAM_INFO
	.align		4
.L_125:
        /*0028*/ 	.byte	0x04, 0x17
        /*002a*/ 	.short	(.L_127 - .L_126)
.L_126:
        /*002c*/ 	.word	0x00000000
        /*0030*/ 	.short	0x0008
        /*0032*/ 	.short	0x0034
        /*0034*/ 	.byte	0x00, 0xf0, 0x11, 0x00


	//----- nvinfo : EIATTR_KPARAM_INFO
	.align		4
.L_127:
        /*0038*/ 	.byte	0x04, 0x17
        /*003a*/ 	.short	(.L_129 - .L_128)
.L_128:
        /*003c*/ 	.word	0x00000000
        /*0040*/ 	.short	0x0007
        /*0042*/ 	.short	0x0030
        /*0044*/ 	.byte	0x00, 0xf0, 0x11, 0x00


	//----- nvinfo : EIATTR_KPARAM_INFO
	.align		4
.L_129:
        /*0048*/ 	.byte	0x04, 0x17
        /*004a*/ 	.short	(.L_131 - .L_130)
.L_130:
        /*004c*/ 	.word	0x00000000
        /*0050*/ 	.short	0x0006
        /*0052*/ 	.short	0x002c
        /*0054*/ 	.byte	0x00, 0xf0, 0x11, 0x00


	//----- nvinfo : EIATTR_KPARAM_INFO
	.align		4
.L_131:
        /*0058*/ 	.byte	0x04, 0x17
        /*005a*/ 	.short	(.L_133 - .L_132)
.L_132:
        /*005c*/ 	.word	0x00000000
        /*0060*/ 	.short	0x0005
        /*0062*/ 	.short	0x0028
        /*0064*/ 	.byte	0x00, 0xf0, 0x11, 0x00


	//----- nvinfo : EIATTR_KPARAM_INFO
	.align		4
.L_133:
        /*0068*/ 	.byte	0x04, 0x17
        /*006a*/ 	.short	(.L_135 - .L_134)
.L_134:
        /*006c*/ 	.word	0x00000000
        /*0070*/ 	.short	0x0004
        /*0072*/ 	.short	0x0020
        /*0074*/ 	.byte	0x00, 0xf5, 0x21, 0x00


	//----- nvinfo : EIATTR_KPARAM_INFO
	.align		4
.L_135:
        /*0078*/ 	.byte	0x04, 0x17
        /*007a*/ 	.short	(.L_137 - .L_136)
.L_136:
        /*007c*/ 	.word	0x00000000
        /*0080*/ 	.short	0x0003
        /*0082*/ 	.short	0x0018
        /*0084*/ 	.byte	0x00, 0xf5, 0x21, 0x00


	//----- nvinfo : EIATTR_KPARAM_INFO
	.align		4
.L_137:
        /*0088*/ 	.byte	0x04, 0x17
        /*008a*/ 	.short	(.L_139 - .L_138)
.L_138:
        /*008c*/ 	.word	0x00000000
        /*0090*/ 	.short	0x0002
        /*0092*/ 	.short	0x0010
        /*0094*/ 	.byte	0x00, 0xf5, 0x21, 0x00


	//----- nvinfo : EIATTR_KPARAM_INFO
	.align		4
.L_139:
        /*0098*/ 	.byte	0x04, 0x17
        /*009a*/ 	.short	(.L_141 - .L_140)
.L_140:
        /*009c*/ 	.word	0x00000000
        /*00a0*/ 	.short	0x0001
        /*00a2*/ 	.short	0x0008
        /*00a4*/ 	.byte	0x00, 0xf5, 0x21, 0x00


	//----- nvinfo : EIATTR_KPARAM_INFO
	.align		4
.L_141:
        /*00a8*/ 	.byte	0x04, 0x17
        /*00aa*/ 	.short	(.L_143 - .L_142)
.L_142:
        /*00ac*/ 	.word	0x00000000
        /*00b0*/ 	.short	0x0000
        /*00b2*/ 	.short	0x0000
        /*00b4*/ 	.byte	0x00, 0xf5, 0x21, 0x00


	//----- nvinfo : EIATTR_SPARSE_MMA_MASK
	.align		4
.L_143:
        /*00b8*/ 	.byte	0x03, 0x50
        /*00ba*/ 	.short	0x0000


	//----- nvinfo : EIATTR_MAXREG_COUNT
	.align		4
        /*00bc*/ 	.byte	0x03, 0x1b
        /*00be*/ 	.short	0x00ff


	//----- nvinfo : EIATTR_MERCURY_ISA_VERSION
	.align		4
        /*00c0*/ 	.byte	0x03, 0x5f
        /*00c2*/ 	.short	0x0101


	//----- nvinfo : EIATTR_VRC_CTA_INIT_COUNT
	.align		4
        /*00c4*/ 	.byte	0x02, 0x4a
	.zero		1
	.zero		1


	//----- nvinfo : EIATTR_EXIT_INSTR_OFFSETS
	.align		4
        /*00c8*/ 	.byte	0x04, 0x1c
        /*00ca*/ 	.short	(.L_145 - .L_144)


	//   ....[0]....
.L_144:
        /*00cc*/ 	.word	0x00000090


	//   ....[1]....
        /*00d0*/ 	.word	0x00000360


	//   ....[2]....
        /*00d4*/ 	.word	0x00000d60


	//----- nvinfo : EIATTR_CRS_STACK_SIZE
	.align		4
.L_145:
        /*00d8*/ 	.byte	0x04, 0x1e
        /*00da*/ 	.short	(.L_147 - .L_146)
.L_146:
        /*00dc*/ 	.word	0x00000000


	//----- nvinfo : EIATTR_CBANK_PARAM_SIZE
	.align		4
.L_147:
        /*00e0*/ 	.byte	0x03, 0x19
        /*00e2*/ 	.short	0x0040


	//----- nvinfo : EIATTR_PARAM_CBANK
	.align		4
        /*00e4*/ 	.byte	0x04, 0x0a
        /*00e6*/ 	.short	(.L_149 - .L_148)
	.align		4
.L_148:
        /*00e8*/ 	.word	index@(.nv.constant0.reshape_and_cache_kernel_f64)
        /*00ec*/ 	.short	0x0380
        /*00ee*/ 	.short	0x0040


	//----- nvinfo : EIATTR_SW_WAR
	.align		4
.L_149:
        /*00f0*/ 	.byte	0x04, 0x36
        /*00f2*/ 	.short	(.L_151 - .L_150)
.L_150:
        /*00f4*/ 	.word	0x00000008
.L_151:


//--------------------- .nv.info.reshape_and_cache_kernel_f32 --------------------------
	.section	.nv.info.reshape_and_cache_kernel_f32,"",@"SHT_CUDA_INFO"
	.sectionflags	@""
	.align	4


	//----- nvinfo : EIATTR_CUDA_API_VERSION
	.align		4
        /*0000*/ 	.byte	0x04, 0x37
        /*0002*/ 	.short	(.L_153 - .L_152)
.L_152:
        /*0004*/ 	.word	0x00000082


	//----- nvinfo : EIATTR_KPARAM_INFO
	.align		4
.L_153:
        /*0008*/ 	.byte	0x04, 0x17
        /*000a*/ 	.short	(.L_155 - .L_154)
.L_154:
        /*000c*/ 	.word	0x00000000
        /*0010*/ 	.short	0x000a
        /*0012*/ 	.short	0x003c
        /*0014*/ 	.byte	0x00, 0xf0, 0x11, 0x00


	//----- nvinfo : EIATTR_KPARAM_INFO
	.align		4
.L_155:
        /*0018*/ 	.byte	0x04, 0x17
        /*001a*/ 	.short	(.L_157 - .L_156)
.L_156:
        /*001c*/ 	.word	0x00000000
        /*0020*/ 	.short	0x0009
        /*0022*/ 	.short	0x0038
        /*0024*/ 	.byte	0x00, 0xf0, 0x11, 0x00


	//----- nvinfo : EIATTR_KPARAM_INFO
	.align		4
.L_157:
        /*0028*/ 	.byte	0x04, 0x17
        /*002a*/ 	.short	(.L_159 - .L_158)
.L_158:
        /*002c*/ 	.word	0x00000000
        /*0030*/ 	.short	0x0008
        /*0032*/ 	.short	0x0034
        /*0034*/ 	.byte	0x00, 0xf0, 0x11, 0x00


	//----- nvinfo : EIATTR_KPARAM_INFO
	.align		4
.L_159:
        /*0038*/ 	.byte	0x04, 0x17
        /*003a*/ 	.short	(.L_161 - .L_160)
.L_160:
        /*003c*/ 	.word	0x00000000
        /*0040*/ 	.short	0x0007
        /*0042*/ 	.short	0x0030
        /*0044*/ 	.byte	0x00, 0xf0, 0x11, 0x00


	//----- nvinfo : EIATTR_KPARAM_INFO
	.align		4
.L_161:
        /*0048*/ 	.byte	0x04, 0x17
        /*004a*/ 	.short	(.L_163 - .L_162)
.L_162:
        /*004c*/ 	.word	0x00000000
        /*0050*/ 	.short	0x0006
        /*0052*/ 	.short	0x002c
        /*0054*/ 	.byte	0x00, 0xf0, 0x11, 0x00


	//----- nvinfo : EIATTR_KPARAM_INFO
	.align		4
.L_163:
        /*0058*/ 	.byte	0x04, 0x17
        /*005a*/ 	.short	(.L_165 - .L_164)
.L_164:
        /*005c*/ 	.word	0x00000000
        /*0060*/ 	.short	0x0005
        /*0062*/ 	.short	0x0028
        /*0064*/ 	.byte	0x00, 0xf0, 0x11, 0x00


	//----- nvinfo : EIATTR_KPARAM_INFO
	.align		4
.L_165:
        /*0068*/ 	.byte	0x04, 0x17
        /*006a*/ 	.short	(.L_167 - .L_166)
.L_166:
        /*006c*/ 	.word	0x00000000
        /*0070*/ 	.short	0x0004
        /*0072*/ 	.short	0x0020
        /*0074*/ 	.byte	0x00, 0xf5, 0x21, 0x00


	//----- nvinfo : EIATTR_KPARAM_INFO
	.align		4
.L_167:
        /*0078*/ 	.byte	0x04, 0x17
        /*007a*/ 	.short	(.L_169 - .L_168)
.L_168:
        /*007c*/ 	.word	0x00000000
        /*0080*/ 	.short	0x0003
        /*0082*/ 	.short	0x0018
        /*0084*/ 	.byte	0x00, 0xf5, 0x21, 0x00


	//----- nvinfo : EIATTR_KPARAM_INFO
	.align		4
.L_169:
        /*0088*/ 	.byte	0x04, 0x17
        /*008a*/ 	.short	(.L_171 - .L_170)
.L_170:
        /*008c*/ 	.word	0x00000000
        /*0090*/ 	.short	0x0002
        /*0092*/ 	.short	0x0010
        /*0094*/ 	.byte	0x00, 0xf5, 0x21, 0x00


	//----- nvinfo : EIATTR_KPARAM_INFO
	.align		4
.L_171:
        /*0098*/ 	.byte	0x04, 0x17
        /*009a*/ 	.short	(.L_173 - .L_172)
.L_172:
        /*009c*/ 	.word	0x00000000
        /*00a0*/ 	.short	0x0001
        /*00a2*/ 	.short	0x0008
        /*00a4*/ 	.byte	0x00, 0xf5, 0x21, 0x00


	//----- nvinfo : EIATTR_KPARAM_INFO
	.align		4
.L_173:
        /*00a8*/ 	.byte	0x04, 0x17
        /*00aa*/ 	.short	(.L_175 - .L_174)
.L_174:
        /*00ac*/ 	.word	0x00000000
        /*00b0*/ 	.short	0x0000
        /*00b2*/ 	.short	0x0000
        /*00b4*/ 	.byte	0x00, 0xf5, 0x21, 0x00


	//----- nvinfo : EIATTR_SPARSE_MMA_MASK
	.align		4
.L_175:
        /*00b8*/ 	.byte	0x03, 0x50
        /*00ba*/ 	.short	0x0000


	//----- nvinfo : EIATTR_MAXREG_COUNT
	.align		4
        /*00bc*/ 	.byte	0x03, 0x1b
        /*00be*/ 	.short	0x00ff


	//----- nvinfo : EIATTR_MERCURY_ISA_VERSION
	.align		4
        /*00c0*/ 	.byte	0x03, 0x5f
        /*00c2*/ 	.short	0x0101


	//----- nvinfo : EIATTR_VRC_CTA_INIT_COUNT
	.align		4
        /*00c4*/ 	.byte	0x02, 0x4a
	.zero		1
	.zero		1


	//----- nvinfo : EIATTR_EXIT_INSTR_OFFSETS
	.align		4
        /*00c8*/ 	.byte	0x04, 0x1c
        /*00ca*/ 	.short	(.L_177 - .L_176)


	//   ....[0]....
.L_176:
        /*00cc*/ 	.word	0x00000090


	//   ....[1]....
        /*00d0*/ 	.word	0x00000360


	//   ....[2]....
        /*00d4*/ 	.word	0x00000d60


	//----- nvinfo : EIATTR_CRS_STACK_SIZE
	.align		4
.L_177:
        /*00d8*/ 	.byte	0x04, 0x1e
        /*00da*/ 	.short	(.L_179 - .L_178)
.L_178:
        /*00dc*/ 	.word	0x00000000


	//----- nvinfo : EIATTR_CBANK_PARAM_SIZE
	.align		4
.L_179:
        /*00e0*/ 	.byte	0x03, 0x19
        /*00e2*/ 	.short	0x0040


	//----- nvinfo : EIATTR_PARAM_CBANK
	.align		4
        /*00e4*/ 	.byte	0x04, 0x0a
        /*00e6*/ 	.short	(.L_181 - .L_180)
	.align		4
.L_180:
        /*00e8*/ 	.word	index@(.nv.constant0.reshape_and_cache_kernel_f32)
        /*00ec*/ 	.short	0x0380
        /*00ee*/ 	.short	0x0040


	//----- nvinfo : EIATTR_SW_WAR
	.align		4
.L_181:
        /*00f0*/ 	.byte	0x04, 0x36
        /*00f2*/ 	.short	(.L_183 - .L_182)
.L_182:
        /*00f4*/ 	.word	0x00000008
.L_183:


//--------------------- .nv.info.reshape_and_cache_kernel_i64 --------------------------
	.section	.nv.info.reshape_and_cache_kernel_i64,"",@"SHT_CUDA_INFO"
	.sectionflags	@""
	.align	4


	//----- nvinfo : EIATTR_CUDA_API_VERSION
	.align		4
        /*0000*/ 	.byte	0x04, 0x37
        /*0002*/ 	.short	(.L_185 - .L_184)
.L_184:
        /*0004*/ 	.word	0x00000082


	//----- nvinfo : EIATTR_KPARAM_INFO
	.align		4
.L_185:
        /*0008*/ 	.byte	0x04, 0x17
        /*000a*/ 	.short	(.L_187 - .L_186)
.L_186:
        /*000c*/ 	.word	0x00000000
        /*0010*/ 	.short	0x000a
        /*0012*/ 	.short	0x003c
        /*0014*/ 	.byte	0x00, 0xf0, 0x11, 0x00


	//----- nvinfo : EIATTR_KPARAM_INFO
	.align		4
.L_187:
        /*0018*/ 	.byte	0x04, 0x17
        /*001a*/ 	.short	(.L_189 - .L_188)
.L_188:
        /*001c*/ 	.word	0x00000000
        /*0020*/ 	.short	0x0009
        /*0022*/ 	.short	0x0038
        /*0024*/ 	.byte	0x00, 0xf0, 0x11, 0x00


	//----- nvinfo : EIATTR_KPARAM_INFO
	.align		4
.L_189:
        /*0028*/ 	.byte	0x04, 0x17
        /*002a*/ 	.short	(.L_191 - .L_190)
.L_190:
        /*002c*/ 	.word	0x00000000
        /*0030*/ 	.short	0x0008
        /*0032*/ 	.short	0x0034
        /*0034*/ 	.byte	0x00, 0xf0, 0x11, 0x00


	//----- nvinfo : EIATTR_KPARAM_INFO
	.align		4
.L_191:
        /*0038*/ 	.byte	0x04, 0x17
        /*003a*/ 	.short	(.L_193 - .L_192)
.L_192:
        /*003c*/ 	.word	0x00000000
        /*0040*/ 	.short	0x0007
        /*0042*/ 	.short	0x0030
        /*0044*/ 	.byte	0x00, 0xf0, 0x11, 0x00


	//----- nvinfo : EIATTR_KPARAM_INFO
	.align		4
.L_193:
        /*0048*/ 	.byte	0x04, 0x17
        /*004a*/ 	.short	(.L_195 - .L_194)
.L_194:
        /*004c*/ 	.word	0x00000000
        /*0050*/ 	.short	0x0006
        /*0052*/ 	.short	0x002c
        /*0054*/ 	.byte	0x00, 0xf0, 0x11, 0x00


	//----- nvinfo : EIATTR_KPARAM_INFO
	.align		4
.L_195:
        /*0058*/ 	.byte	0x04, 0x17
        /*005a*/ 	.short	(.L_197 - .L_196)
.L_196:
        /*005c*/ 	.word	0x00000000
        /*0060*/ 	.short	0x0005
        /*0062*/ 	.short	0x0028
        /*0064*/ 	.byte	0x00, 0xf0, 0x11, 0x00


	//----- nvinfo : EIATTR_KPARAM_INFO
	.align		4
.L_197:
        /*0068*/ 	.byte	0x04, 0x17
        /*006a*/ 	.short	(.L_199 - .L_198)
.L_198:
        /*006c*/ 	.word	0x00000000
        /*0070*/ 	.short	0x0004
        /*0072*/ 	.short	0x0020
        /*0074*/ 	.byte	0x00, 0xf5, 0x21, 0x00


	//----- nvinfo : EIATTR_KPARAM_INFO
	.align		4
.L_199:
        /*0078*/ 	.byte	0x04, 0x17
        /*007a*/ 	.short	(.L_201 - .L_200)
.L_200:
        /*007c*/ 	.word	0x00000000
        /*0080*/ 	.short	0x0003
        /*0082*/ 	.short	0x0018
        /*0084*/ 	.byte	0x00, 0xf5, 0x21, 0x00


	//----- nvinfo : EIATTR_KPARAM_INFO
	.align		4
.L_201:
        /*0088*/ 	.byte	0x04, 0x17
        /*008a*/ 	.short	(.L_203 - .L_202)
.L_202:
        /*008c*/ 	.word	0x00000000
        /*0090*/ 	.short	0x0002
        /*0092*/ 	.short	0x0010
        /*0094*/ 	.byte	0x00, 0xf5, 0x21, 0x00


	//----- nvinfo : EIATTR_KPARAM_INFO
	.align		4
.L_203:
        /*0098*/ 	.byte	0x04, 0x17
        /*009a*/ 	.short	(.L_205 - .L_204)
.L_204:
        /*009c*/ 	.word	0x00000000
        /*00a0*/ 	.short	0x0001
        /*00a2*/ 	.short	0x0008
        /*00a4*/ 	.byte	0x00, 0xf5, 0x21, 0x00


	//----- nvinfo : EIATTR_KPARAM_INFO
	.align		4
.L_205:
        /*00a8*/ 	.byte	0x04, 0x17
        /*00aa*/ 	.short	(.L_207 - .L_206)
.L_206:
        /*00ac*/ 	.word	0x00000000
        /*00b0*/ 	.short	0x0000
        /*00b2*/ 	.short	0x0000
        /*00b4*/ 	.byte	0x00, 0xf5, 0x21, 0x00


	//----- nvinfo : EIATTR_SPARSE_MMA_MASK
	.align		4
.L_207:
        /*00b8*/ 	.byte	0x03, 0x50
        /*00ba*/ 	.short	0x0000


	//----- nvinfo : EIATTR_MAXREG_COUNT
	.align		4
        /*00bc*/ 	.byte	0x03, 0x1b
        /*00be*/ 	.short	0x00ff


	//----- nvinfo : EIATTR_MERCURY_ISA_VERSION
	.align		4
        /*00c0*/ 	.byte	0x03, 0x5f
        /*00c2*/ 	.short	0x0101


	//----- nvinfo : EIATTR_VRC_CTA_INIT_COUNT
	.align		4
        /*00c4*/ 	.byte	0x02, 0x4a
	.zero		1
	.zero		1


	//----- nvinfo : EIATTR_EXIT_INSTR_OFFSETS
	.align		4
        /*00c8*/ 	.byte	0x04, 0x1c
        /*00ca*/ 	.short	(.L_209 - .L_208)


	//   ....[0]....
.L_208:
        /*00cc*/ 	.word	0x00000090


	//   ....[1]....
        /*00d0*/ 	.word	0x00000360


	//   ....[2]....
        /*00d4*/ 	.word	0x00000d60


	//----- nvinfo : EIATTR_CRS_STACK_SIZE
	.align		4
.L_209:
        /*00d8*/ 	.byte	0x04, 0x1e
        /*00da*/ 	.short	(.L_211 - .L_210)
.L_210:
        /*00dc*/ 	.word	0x00000000


	//----- nvinfo : EIATTR_CBANK_PARAM_SIZE
	.align		4
.L_211:
        /*00e0*/ 	.byte	0x03, 0x19
        /*00e2*/ 	.short	0x0040


	//----- nvinfo : EIATTR_PARAM_CBANK
	.align		4
        /*00e4*/ 	.byte	0x04, 0x0a
        /*00e6*/ 	.short	(.L_213 - .L_212)
	.align		4
.L_212:
        /*00e8*/ 	.word	index@(.nv.constant0.reshape_and_cache_kernel_i64)
        /*00ec*/ 	.short	0x0380
        /*00ee*/ 	.short	0x0040


	//----- nvinfo : EIATTR_SW_WAR
	.align		4
.L_213:
        /*00f0*/ 	.byte	0x04, 0x36
        /*00f2*/ 	.short	(.L_215 - .L_214)
.L_214:
        /*00f4*/ 	.word	0x00000008
.L_215:


//--------------------- .nv.info.reshape_and_cache_kernel_u32 --------------------------
	.section	.nv.info.reshape_and_cache_kernel_u32,"",@"SHT_CUDA_INFO"
	.sectionflags	@""
	.align	4


	//----- nvinfo : EIATTR_CUDA_API_VERSION
	.align		4
        /*0000*/ 	.byte	0x04, 0x37
        /*0002*/ 	.short	(.L_217 - .L_216)
.L_216:
        /*0004*/ 	.word	0x00000082


	//----- nvinfo : EIATTR_KPARAM_INFO
	.align		4
.L_217:
        /*0008*/ 	.byte	0x04, 0x17
        /*000a*/ 	.short	(.L_219 - .L_218)
.L_218:
        /*000c*/ 	.word	0x00000000
        /*0010*/ 	.short	0x000a
        /*0012*/ 	.short	0x003c
        /*0014*/ 	.byte	0x00, 0xf0, 0x11, 0x00


	//----- nvinfo : EIATTR_KPARAM_INFO
	.align		4
.L_219:
        /*0018*/ 	.byte	0x04, 0x17
        /*001a*/ 	.short	(.L_221 - .L_220)
.L_220:
        /*001c*/ 	.word	0x00000000
        /*0020*/ 	.short	0x0009
        /*0022*/ 	.short	0x0038
        /*0024*/ 	.byte	0x00, 0xf0, 0x11, 0x00


	//----- nvinfo : EIATTR_KPARAM_INFO
	.align		4
.L_221:
        /*0028*/ 	.byte	0x04, 0x17
        /*002a*/ 	.short	(.L_223 - .L_222)
.L_222:
        /*002c*/ 	.word	0x00000000
        /*0030*/ 	.short	0x0008
        /*0032*/ 	.short	0x0034
        /*0034*/ 	.byte	0x00, 0xf0, 0x11, 0x00


	//----- nvinfo : EIATTR_KPARAM_INFO
	.align		4
.L_223:
        /*0038*/ 	.byte	0x04, 0x17
        /*003a*/ 	.short	(.L_225 - .L_224)
.L_224:
        /*003c*/ 	.word	0x00000000
        /*0040*/ 	.short	0x0007
        /*0042*/ 	.short	0x0030
        /*0044*/ 	.byte	0x00, 0xf0, 0x11, 0x00


	//----- nvinfo : EIATTR_KPARAM_INFO
	.align		4
.L_225:
        /*0048*/ 	.byte	0x04, 0x17
        /*004a*/ 	.short	(.L_227 - .L_226)
.L_226:
        /*004c*/ 	.word	0x00000000
        /*0050*/ 	.short	0x0006
        /*0052*/ 	.short	0x002c
        /*0054*/ 	.byte	0x00, 0xf0, 0x11, 0x00


	//----- nvinfo : EIATTR_KPARAM_INFO
	.align		4
.L_227:
        /*0058*/ 	.byte	0x04, 0x17
        /*005a*/ 	.short	(.L_229 - .L_228)
.L_228:
        /*005c*/ 	.word	0x00000000
        /*0060*/ 	.short	0x0005
        /*0062*/ 	.short	0x0028
        /*0064*/ 	.byte	0x00, 0xf0, 0x11, 0x00


	//----- nvinfo : EIATTR_KPARAM_INFO
	.align		4
.L_229:
        /*0068*/ 	.byte	0x04, 0x17
        /*006a*/ 	.short	(.L_231 - .L_230)
.L_230:
        /*006c*/ 	.word	0x00000000
        /*0070*/ 	.short	0x0004
        /*0072*/ 	.short	0x0020
        /*0074*/ 	.byte	0x00, 0xf5, 0x21, 0x00


	//----- nvinfo : EIATTR_KPARAM_INFO
	.align		4
.L_231:
        /*0078*/ 	.byte	0x04, 0x17
        /*007a*/ 	.short	(.L_233 - .L_232)
.L_232:
        /*007c*/ 	.word	0x00000000
        /*0080*/ 	.short	0x0003
        /*0082*/ 	.short	0x0018
        /*0084*/ 	.byte	0x00, 0xf5, 0x21, 0x00


	//----- nvinfo : EIATTR_KPARAM_INFO
	.align		4
.L_233:
        /*0088*/ 	.byte	0x04, 0x17
        /*008a*/ 	.short	(.L_235 - .L_234)
.L_234:
        /*008c*/ 	.word	0x00000000
        /*0090*/ 	.short	0x0002
        /*0092*/ 	.short	0x0010
        /*0094*/ 	.byte	0x00, 0xf5, 0x21, 0x00


	//----- nvinfo : EIATTR_KPARAM_INFO
	.align		4
.L_235:
        /*0098*/ 	.byte	0x04, 0x17
        /*009a*/ 	.short	(.L_237 - .L_236)
.L_236:
        /*009c*/ 	.word	0x00000000
        /*00a0*/ 	.short	0x0001
        /*00a2*/ 	.short	0x0008
        /*00a4*/ 	.byte	0x00, 0xf5, 0x21, 0x00


	//----- nvinfo : EIATTR_KPARAM_INFO
	.align		4
.L_237:
        /*00a8*/ 	.byte	0x04, 0x17
        /*00aa*/ 	.short	(.L_239 - .L_238)
.L_238:
        /*00ac*/ 	.word	0x00000000
        /*00b0*/ 	.short	0x0000
        /*00b2*/ 	.short	0x0000
        /*00b4*/ 	.byte	0x00, 0xf5, 0x21, 0x00


	//----- nvinfo : EIATTR_SPARSE_MMA_MASK
	.align		4
.L_239:
        /*00b8*/ 	.byte	0x03, 0x50
        /*00ba*/ 	.short	0x0000


	//----- nvinfo : EIATTR_MAXREG_COUNT
	.align		4
        /*00bc*/ 	.byte	0x03, 0x1b
        /*00be*/ 	.short	0x00ff


	//----- nvinfo : EIATTR_MERCURY_ISA_VERSION
	.align		4
        /*00c0*/ 	.byte	0x03, 0x5f
        /*00c2*/ 	.short	0x0101


	//----- nvinfo : EIATTR_VRC_CTA_INIT_COUNT
	.align		4
        /*00c4*/ 	.byte	0x02, 0x4a
	.zero		1
	.zero		1


	//----- nvinfo : EIATTR_EXIT_INSTR_OFFSETS
	.align		4
        /*00c8*/ 	.byte	0x04, 0x1c
        /*00ca*/ 	.short	(.L_241 - .L_240)


	//   ....[0]....
.L_240:
        /*00cc*/ 	.word	0x00000090


	//   ....[1]....
        /*00d0*/ 	.word	0x00000360


	//   ....[2]....
        /*00d4*/ 	.word	0x00000d60


	//----- nvinfo : EIATTR_CRS_STACK_SIZE
	.align		4
.L_241:
        /*00d8*/ 	.byte	0x04, 0x1e
        /*00da*/ 	.short	(.L_243 - .L_242)
.L_242:
        /*00dc*/ 	.word	0x00000000


	//----- nvinfo : EIATTR_CBANK_PARAM_SIZE
	.align		4
.L_243:
        /*00e0*/ 	.byte	0x03, 0x19
        /*00e2*/ 	.short	0x0040


	//----- nvinfo : EIATTR_PARAM_CBANK
	.align		4
        /*00e4*/ 	.byte	0x04, 0x0a
        /*00e6*/ 	.short	(.L_245 - .L_244)
	.align		4
.L_244:
        /*00e8*/ 	.word	index@(.nv.constant0.reshape_and_cache_kernel_u32)
        /*00ec*/ 	.short	0x0380
        /*00ee*/ 	.short	0x0040


	//----- nvinfo : EIATTR_SW_WAR
	.align		4
.L_245:
        /*00f0*/ 	.byte	0x04, 0x36
        /*00f2*/ 	.short	(.L_247 - .L_246)
.L_246:
        /*00f4*/ 	.word	0x00000008
.L_247:


//--------------------- .nv.info.reshape_and_cache_kernel_u8 --------------------------
	.section	.nv.info.reshape_and_cache_kernel_u8,"",@"SHT_CUDA_INFO"
	.sectionflags	@""
	.align	4


	//----- nvinfo : EIATTR_CUDA_API_VERSION
	.align		4
        /*0000*/ 	.byte	0x04, 0x37
        /*0002*/ 	.short	(.L_249 - .L_248)
.L_248:
        /*0004*/ 	.word	0x00000082


	//----- nvinfo : EIATTR_KPARAM_INFO
	.align		4
.L_249:
        /*0008*/ 	.byte	0x04, 0x17
        /*000a*/ 	.short	(.L_251 - .L_250)
.L_250:
        /*000c*/ 	.word	0x00000000
        /*0010*/ 	.short	0x000a
        /*0012*/ 	.short	0x003c
        /*0014*/ 	.byte	0x00, 0xf0, 0x11, 0x00


	//----- nvinfo : EIATTR_KPARAM_INFO
	.align		4
.L_251:
        /*0018*/ 	.byte	0x04, 0x17
        /*001a*/ 	.short	(.L_253 - .L_252)
.L_252:
        /*001c*/ 	.word	0x00000000
        /*0020*/ 	.short	0x0009
        /*0022*/ 	.short	0x0038
        /*0024*/ 	.byte	0x00, 0xf0, 0x11, 0x00


	//----- nvinfo : EIATTR_KPARAM_INFO
	.align		4
.L_253:
        /*0028*/ 	.byte	0x04, 0x17
        /*002a*/ 	.short	(.L_255 - .L_254)
.L_254:
        /*002c*/ 	.word	0x00000000
        /*0030*/ 	.short	0x0008
        /*0032*/ 	.short	0x0034
        /*0034*/ 	.byte	0x00, 0xf0, 0x11, 0x00


	//----- nvinfo : EIATTR_KPARAM_INFO
	.align		4
.L_255:
        /*0038*/ 	.byte	0x04, 0x17
        /*003a*/ 	.short	(.L_257 - .L_256)
.L_256:
        /*003c*/ 	.word	0x00000000
        /*0040*/ 	.short	0x0007
        /*0042*/ 	.short	0x0030
        /*0044*/ 	.byte	0x00, 0xf0, 0x11, 0x00


	//----- nvinfo : EIATTR_KPARAM_INFO
	.align		4
.L_257:
        /*0048*/ 	.byte	0x04, 0x17
        /*004a*/ 	.short	(.L_259 - .L_258)
.L_258:
        /*004c*/ 	.word	0x00000000
        /*0050*/ 	.short	0x0006
        /*0052*/ 	.short	0x002c
        /*0054*/ 	.byte	0x00, 0xf0, 0x11, 0x00


	//----- nvinfo : EIATTR_KPARAM_INFO
	.align		4
.L_259:
        /*0058*/ 	.byte	0x04, 0x17
        /*005a*/ 	.short	(.L_261 - .L_260)
.L_260:
        /*005c*/ 	.word	0x00000000
        /*0060*/ 	.short	0x0005
        /*0062*/ 	.short	0x0028
        /*0064*/ 	.byte	0x00, 0xf0, 0x11, 0x00


	//----- nvinfo : EIATTR_KPARAM_INFO
	.align		4
.L_261:
        /*0068*/ 	.byte	0x04, 0x17
        /*006a*/ 	.short	(.L_263 - .L_262)
.L_262:
        /*006c*/ 	.word	0x00000000
        /*0070*/ 	.short	0x0004
        /*0072*/ 	.short	0x0020
        /*0074*/ 	.byte	0x00, 0xf5, 0x21, 0x00


	//----- nvinfo : EIATTR_KPARAM_INFO
	.align		4
.L_263:
        /*0078*/ 	.byte	0x04, 0x17
        /*007a*/ 	.short	(.L_265 - .L_264)
.L_264:
        /*007c*/ 	.word	0x00000000
        /*0080*/ 	.short	0x0003
        /*0082*/ 	.short	0x0018
        /*0084*/ 	.byte	0x00, 0xf5, 0x21, 0x00


	//----- nvinfo : EIATTR_KPARAM_INFO
	.align		4
.L_265:
        /*0088*/ 	.byte	0x04, 0x17
        /*008a*/ 	.short	(.L_267 - .L_266)
.L_266:
        /*008c*/ 	.word	0x00000000
        /*0090*/ 	.short	0x0002
        /*0092*/ 	.short	0x0010
        /*0094*/ 	.byte	0x00, 0xf5, 0x21, 0x00


	//----- nvinfo : EIATTR_KPARAM_INFO
	.align		4
.L_267:
        /*0098*/ 	.byte	0x04, 0x17
        /*009a*/ 	.short	(.L_269 - .L_268)
.L_268:
        /*009c*/ 	.word	0x00000000
        /*00a0*/ 	.short	0x0001
        /*00a2*/ 	.short	0x0008
        /*00a4*/ 	.byte	0x00, 0xf5, 0x21, 0x00


	//----- nvinfo : EIATTR_KPARAM_INFO
	.align		4
.L_269:
        /*00a8*/ 	.byte	0x04, 0x17
        /*00aa*/ 	.short	(.L_271 - .L_270)
.L_270:
        /*00ac*/ 	.word	0x00000000
        /*00b0*/ 	.short	0x0000
        /*00b2*/ 	.short	0x0000
        /*00b4*/ 	.byte	0x00, 0xf5, 0x21, 0x00


	//----- nvinfo : EIATTR_SPARSE_MMA_MASK
	.align		4
.L_271:
        /*00b8*/ 	.byte	0x03, 0x50
        /*00ba*/ 	.short	0x0000


	//----- nvinfo : EIATTR_MAXREG_COUNT
	.align		4
        /*00bc*/ 	.byte	0x03, 0x1b
        /*00be*/ 	.short	0x00ff


	//----- nvinfo : EIATTR_MERCURY_ISA_VERSION
	.align		4
        /*00c0*/ 	.byte	0x03, 0x5f
        /*00c2*/ 	.short	0x0101


	//----- nvinfo : EIATTR_VRC_CTA_INIT_COUNT
	.align		4
        /*00c4*/ 	.byte	0x02, 0x4a
	.zero		1
	.zero		1


	//----- nvinfo : EIATTR_EXIT_INSTR_OFFSETS
	.align		4
        /*00c8*/ 	.byte	0x04, 0x1c
        /*00ca*/ 	.short	(.L_273 - .L_272)


	//   ....[0]....
.L_272:
        /*00cc*/ 	.word	0x00000090


	//   ....[1]....
        /*00d0*/ 	.word	0x00000350


	//   ....[2]....
        /*00d4*/ 	.word	0x00000d00


	//----- nvinfo : EIATTR_CRS_STACK_SIZE
	.align		4
.L_273:
        /*00d8*/ 	.byte	0x04, 0x1e
        /*00da*/ 	.short	(.L_275 - .L_274)
.L_274:
        /*00dc*/ 	.word	0x00000000


	//----- nvinfo : EIATTR_CBANK_PARAM_SIZE
	.align		4
.L_275:
        /*00e0*/ 	.byte	0x03, 0x19
        /*00e2*/ 	.short	0x0040


	//----- nvinfo : EIATTR_PARAM_CBANK
	.align		4
        /*00e4*/ 	.byte	0x04, 0x0a
        /*00e6*/ 	.short	(.L_277 - .L_276)
	.align		4
.L_276:
        /*00e8*/ 	.word	index@(.nv.constant0.reshape_and_cache_kernel_u8)
        /*00ec*/ 	.short	0x0380
        /*00ee*/ 	.short	0x0040


	//----- nvinfo : EIATTR_SW_WAR
	.align		4
.L_277:
        /*00f0*/ 	.byte	0x04, 0x36
        /*00f2*/ 	.short	(.L_279 - .L_278)
.L_278:
        /*00f4*/ 	.word	0x00000008
.L_279:


//--------------------- .nv.callgraph             --------------------------
	.section	.nv.callgraph,"",@"SHT_CUDA_CALLGRAPH"
	.align	4
	.sectionentsize	8
	.align		4
        /*0000*/ 	.word	0x00000000
	.align		4
        /*0004*/ 	.word	0xffffffff
	.align		4
        /*0008*/ 	.word	0x00000000
	.align		4
        /*000c*/ 	.word	0xfffffffe
	.align		4
        /*0010*/ 	.word	0x00000000
	.align		4
        /*0014*/ 	.word	0xfffffffd
	.align		4
        /*0018*/ 	.word	0x00000000
	.align		4
        /*001c*/ 	.word	0xfffffffc


//--------------------- .text.reshape_and_cache_kernel_bf16 --------------------------
	.section	.text.reshape_and_cache_kernel_bf16,"ax",@progbits
	.align	128
        .global         reshape_and_cache_kernel_bf16
        .type           reshape_and_cache_kernel_bf16,@function
        .size           reshape_and_cache_kernel_bf16,(.L_x_35 - reshape_and_cache_kernel_bf16)
        .other          reshape_and_cache_kernel_bf16,@"STO_CUDA_ENTRY STV_DEFAULT"
reshape_and_cache_kernel_bf16:
.text.reshape_and_cache_kernel_bf16:
[----:B------:R-:W-:Y:S01]  /*0000*/  LDC R1, c[0x0][0x37c] ;  /* 0x0000df00ff017b82 */ /* 0x000fe20000000800 */
[----:B------:R-:W0:Y:S07]  /*0010*/  S2R R6, SR_CTAID.X ;  /* 0x0000000000067919 */ /* 0x000e2e0000002500 */
[----:B------:R-:W0:Y:S01]  /*0020*/  LDC.64 R2, c[0x0][0x3a0] ;  /* 0x0000e800ff027b82 */ /* 0x000e220000000a00 */
[----:B------:R-:W1:Y:S01]  /*0030*/  LDCU.64 UR16, c[0x0][0x358] ;  /* 0x00006b00ff1077ac */ /* 0x000e620008000a00 */
[----:B0-----:R-:W-:-:S06]  /*0040*/  IMAD.WIDE.U32 R2, R6, 0x8, R2 ;  /* 0x0000000806027825 */ /* 0x001fcc00078e0002 */
[----:B-1----:R-:W2:Y:S02]  /*0050*/  LDG.E.64.CONSTANT R2, desc[UR16][R2.64] ;  /* 0x0000001002027981 */ /* 0x002ea4000c1e9b00 */
[----:B--2---:R-:W-:Y:S02]  /*0060*/  R2UR UR9, R3 ;  /* 0x00000000030972ca */ /* 0x004fe400000e0000 */
[----:B------:R-:W-:-:S11]  /*0070*/  R2UR UR8, R2 ;  /* 0x00000000020872ca */ /* 0x000fd600000e0000 */
[----:B------:R-:W-:-:S13]  /*0080*/  ISETP.LE.AND P0, PT, RZ, UR9, PT ;  /* 0x00000009ff007c0c */ /* 0x000fda000bf03270 */
[----:B------:R-:W-:Y:S05]  /*0090*/  @!P0 EXIT ;  /* 0x000000000000894d */ /* 0x000fea0003800000 */
[----:B------:R-:W0:Y:S02]  /*00a0*/  LDCU UR10, c[0x0][0x3b8] ;  /* 0x00007700ff0a77ac */ /* 0x000e240008000800 */
[----:B0-----:R-:W-:-:S04]  /*00b0*/  USHF.R.S32.HI UR6, URZ, 0x1f, UR10 ;  /* 0x0000001fff067899 */ /* 0x001fc8000801140a */
[----:B------:R-:W-:-:S04]  /*00c0*/  ULOP3.LUT UR4, UR9, UR6, URZ, 0xfc, !UPT ;  /* 0x0000000609047292 */ /* 0x000fc8000f8efcff */
[----:B------:R-:W-:-:S09]  /*00d0*/  UISETP.NE.U32.AND UP0, UPT, UR4, URZ, UPT ;  /* 0x000000ff0400728c */ /* 0x000fd2000bf05070 */
[----:B------:R-:W-:Y:S05]  /*00e0*/  BRA.U UP0, `(.L_x_0) ;  /* 0x0000000100647547 */ /* 0x000fea000b800000 */
[----:B------:R-:W0:Y:S01]  /*00f0*/  I2F.U32.RP R0, UR10 ;  /* 0x0000000a00007d06 */ /* 0x000e220008209000 */
[----:B------:R-:W-:Y:S01]  /*0100*/  UMOV UR4, URZ ;  /* 0x000000ff00047c82 */ /* 0x000fe20008000000 */
[----:B------:R-:W-:-:S06]  /*0110*/  UISETP.NE.U32.AND UP2, UPT, UR10, URZ, UPT ;  /* 0x000000ff0a00728c */ /* 0x000fcc000bf45070 */
[----:B0-----:R-:W0:Y:S02]  /*0120*/  MUFU.RCP R0, R0 ;  /* 0x0000000000007308 */ /* 0x001e240000001000 */
[----:B0-----:R-:W-:-:S06]  /*0130*/  VIADD R2, R0, 0xffffffe ;  /* 0x0ffffffe00027836 */ /* 0x001fcc0000000000 */
[----:B------:R-:W0:Y:S02]  /*0140*/  F2I.FTZ.U32.TRUNC.NTZ R2, R2 ;  /* 0x0000000200027305 */ /* 0x000e24000021f000 */
[----:B0-----:R-:W-:-:S13]  /*0150*/  R2UR UR5, R2 ;  /* 0x00000000020572ca */ /* 0x001fda00000e0000 */
[----:B------:R-:W-:-:S04]  /*0160*/  UIADD3 UR7, UPT, UPT, URZ, -UR5, URZ ;  /* 0x80000005ff077290 */ /* 0x000fc8000fffe0ff */
[----:B------:R-:W-:-:S04]  /*0170*/  UIMAD UR7, UR7, UR10, URZ ;  /* 0x0000000a070772a4 */ /* 0x000fc8000f8e02ff */
[----:B------:R-:W-:-:S03]  /*0180*/  UIMAD.WIDE.U32 UR4, UR5, UR7, UR4 ;  /* 0x00000007050472a5 */ /* 0x000fc6000f8e0004 */
[----:B------:R-:W-:Y:S01]  /*0190*/  UMOV UR7, URZ ;  /* 0x000000ff00077c82 */ /* 0x000fe20008000000 */
[----:B------:R-:W-:-:S07]  /*01a0*/  UIMAD.WIDE.U32 UR4, UR5, UR8, URZ ;  /* 0x00000008050472a5 */ /* 0x000fce000f8e00ff */
[----:B------:R-:W-:Y:S02]  /*01b0*/  UMOV UR4, UR5 ;  /* 0x0000000500047c82 */ /* 0x000fe40008000000 */
[----:B------:R-:W-:-:S04]  /*01c0*/  UIADD3 UR5, UPT, UPT, -UR4, URZ, URZ ;  /* 0x000000ff04057290 */ /* 0x000fc8000fffe1ff */
[----:B------:R-:W-:-:S04]  /*01d0*/  UIMAD UR5, UR10, UR5, UR8 ;  /* 0x000000050a0572a4 */ /* 0x000fc8000f8e0208 */
[----:B------:R-:W-:-:S11]  /*01e0*/  UISETP.GE.U32.AND UP0, UPT, UR5, UR10, UPT ;  /* 0x0000000a0500728c */ /* 0x000fd6000bf06070 */
[----:B------:R-:W-:Y:S02]  /*01f0*/  @UP0 UIADD3 UR5, UPT, UPT, UR5, -UR10, URZ ;  /* 0x8000000a05050290 */ /* 0x000fe4000fffe0ff */
[----:B------:R-:W-:Y:S02]  /*0200*/  @UP0 UIADD3 UR4, UPT, UPT, UR4, 0x1, URZ ;  /* 0x0000000104040890 */ /* 0x000fe4000fffe0ff */
[----:B------:R-:W-:-:S03]  /*0210*/  UISETP.GE.U32.AND UP1, UPT, UR5, UR10, UPT ;  /* 0x0000000a0500728c */ /* 0x000fc6000bf26070 */
[----:B------:R-:W-:-:S08]  /*0220*/  UMOV UR5, URZ ;  /* 0x000000ff00057c82 */ /* 0x000fd00008000000 */
[----:B------:R-:W-:Y:S02]  /*0230*/  @UP1 UIADD3 UR4, UPT, UPT, UR4, 0x1, URZ ;  /* 0x0000000104041890 */ /* 0x000fe4000fffe0ff */
[----:B------:R-:W-:-:S04]  /*0240*/  @!UP2 ULOP3.LUT UR4, URZ, UR10, URZ, 0x33, !UPT ;  /* 0x0000000aff04a292 */ /* 0x000fc8000f8e33ff */
[----:B------:R-:W-:-:S04]  /*0250*/  UIADD3 UR15, UPT, UPT, -UR4, URZ, URZ ;  /* 0x000000ff040f7290 */ /* 0x000fc8000fffe1ff */
[----:B------:R-:W-:Y:S01]  /*0260*/  UIMAD UR15, UR10, UR15, UR8 ;  /* 0x0000000f0a0f72a4 */ /* 0x000fe2000f8e0208 */
[----:B------:R-:W-:Y:S11]  /*0270*/  BRA `(.L_x_1) ;  /* 0x0000000000287947 */ /* 0x000ff60003800000 */
.L_x_0:
[----:B------:R-:W-:-:S07]  /*0280*/  MOV R4, 0x2a0 ;  /* 0x000002a000047802 */ /* 0x000fce0000000f00 */
[----:B------:R-:W-:Y:S05]  /*0290*/  CALL.REL.NOINC `($__internal_0_$__cuda_sm20_div_s64) ;  /* 0x0000000800b47944 */ /* 0x000fea0003c00000 */
[----:B------:R-:W0:Y:S01]  /*02a0*/  LDCU UR10, c[0x0][0x3b8] ;  /* 0x00007700ff0a77ac */ /* 0x000e220008000800 */
[----:B------:R-:W-:-:S04]  /*02b0*/  UIADD3 UR11, UP0, UPT, URZ, -UR4, URZ ;  /* 0x80000004ff0b7290 */ /* 0x000fc8000ff1e0ff */
[----:B------:R-:W-:-:S04]  /*02c0*/  UIADD3.X UR7, UPT, UPT, URZ, ~UR5, URZ, UP0, !UPT ;  /* 0x80000005ff077290 */ /* 0x000fc800087fe4ff */
[----:B0-----:R-:W-:Y:S02]  /*02d0*/  UIMAD UR7, UR7, UR10, URZ ;  /* 0x0000000a070772a4 */ /* 0x001fe4000f8e02ff */
[----:B------:R-:W-:Y:S02]  /*02e0*/  UIMAD.WIDE.U32 UR8, UR11, UR10, UR8 ;  /* 0x0000000a0b0872a5 */ /* 0x000fe4000f8e0008 */
[----:B------:R-:W-:-:S04]  /*02f0*/  UIMAD UR7, UR6, UR11, UR7 ;  /* 0x0000000b060772a4 */ /* 0x000fc8000f8e0207 */
[----:B------:R-:W-:Y:S01]  /*0300*/  UIADD3 UR7, UPT, UPT, UR9, UR7, URZ ;  /* 0x0000000709077290 */ /* 0x000fe2000fffe0ff */
[----:B------:R-:W-:-:S11]  /*0310*/  UMOV UR15, UR8 ;  /* 0x00000008000f7c82 */ /* 0x000fd60008000000 */
.L_x_1:
[----:B------:R-:W0:Y:S01]  /*0320*/  S2R R13, SR_TID.X ;  /* 0x00000000000d7919 */ /* 0x000e220000002100 */
[----:B------:R-:W1:Y:S02]  /*0330*/  LDCU.64 UR18, c[0x0][0x3b0] ;  /* 0x00007600ff1277ac */ /* 0x000e640008000a00 */
[----:B-1----:R-:W-:-:S06]  /*0340*/  UIMAD UR29, UR19, UR18, URZ ;  /* 0x00000012131d72a4 */ /* 0x002fcc000f8e02ff */
[----:B0-----:R-:W-:-:S13]  /*0350*/  ISETP.GE.AND P0, PT, R13, UR29, PT ;  /* 0x0000001d0d007c0c */ /* 0x001fda000bf06270 */
[----:B------:R-:W-:Y:S05]  /*0360*/  @P0 EXIT ;  /* 0x000000000000094d */ /* 0x000fea0003800000 */
[----:B------:R-:W0:Y:S01]  /*0370*/  LDCU UR28, c[0x0][0x3bc] ;  /* 0x00007780ff1c77ac */ /* 0x000e220008000800 */
[----:B------:R-:W-:Y:S01]  /*0380*/  IABS R3, UR19 ;  /* 0x0000001300037c13 */ /* 0x000fe20008000000 */
[----:B------:R-:W1:Y:S01]  /*0390*/  LDC R8, c[0x0][0x3b4] ;  /* 0x0000ed00ff087b82 */ /* 0x000e620000000800 */
[----:B------:R-:W-:Y:S01]  /*03a0*/  BSSY.RECONVERGENT B0, `(.L_x_2) ;  /* 0x000009b000007945 */ /* 0x000fe20003800200 */
[----:B------:R-:W-:Y:S01]  /*03b0*/  UMOV UR8, URZ ;  /* 0x000000ff00087c82 */ /* 0x000fe20008000000 */
[----:B------:R-:W-:Y:S01]  /*03c0*/  R2UR UR30, R3 ;  /* 0x00000000031e72ca */ /* 0x000fe200000e0000 */
[----:B------:R-:W-:Y:S02]  /*03d0*/  USHF.R.S32.HI UR14, URZ, 0x1f, UR18 ;  /* 0x0000001fff0e7899 */ /* 0x000fe40008011412 */
[----:B------:R-:W-:Y:S01]  /*03e0*/  UIMAD UR5, UR5, UR18, URZ ;  /* 0x00000012050572a4 */ /* 0x000fe2000f8e02ff */
[----:B------:R-:W2:Y:S03]  /*03f0*/  LDCU.64 UR32, c[0x0][0x3a8] ;  /* 0x00007500ff2077ac */ /* 0x000ea60008000a00 */
[----:B------:R-:W-:-:S02]  /*0400*/  UIMAD UR5, UR14, UR4, UR5 ;  /* 0x000000040e0572a4 */ /* 0x000fc4000f8e0205 */
[----:B------:R-:W-:Y:S01]  /*0410*/  UIMAD UR31, UR10, UR19, URZ ;  /* 0x000000130a1f72a4 */ /* 0x000fe2000f8e02ff */
[----:B0-----:R-:W-:Y:S01]  /*0420*/  IABS R0, UR28 ;  /* 0x0000001c00007c13 */ /* 0x001fe20008000000 */
[----:B------:R-:W0:Y:S03]  /*0430*/  LDCU UR35, c[0x0][0x3b8] ;  /* 0x00007700ff2377ac */ /* 0x000e260008000800 */
[----:B------:R-:W-:Y:S01]  /*0440*/  R2UR UR20, R0 ;  /* 0x00000000001472ca */ /* 0x000fe200000e0000 */
[----:B------:R-:W3:Y:S01]  /*0450*/  LDCU.128 UR24, c[0x0][0x390] ;  /* 0x00007200ff1877ac */ /* 0x000ee20008000c00 */
[----:B--2---:R-:W-:Y:S02]  /*0460*/  USHF.R.S32.HI UR34, URZ, 0x1f, UR33 ;  /* 0x0000001fff227899 */ /* 0x004fe40008011421 */
[----:B------:R-:W-:-:S04]  /*0470*/  IMAD.WIDE.U32 R4, R6, UR33, RZ ;  /* 0x0000002106047c25 */ /* 0x000fc8000f8e00ff */
[----:B------:R-:W-:-:S05]  /*0480*/  IMAD R15, R6, UR34, RZ ;  /* 0x00000022060f7c24 */ /* 0x000fca000f8e02ff */
[----:B------:R-:W2:Y:S01]  /*0490*/  I2F.RP R0, UR20 ;  /* 0x0000001400007d06 */ /* 0x000ea20008209400 */
[----:B------:R-:W-:-:S07]  /*04a0*/  IMAD.IADD R10, R5, 0x1, R15 ;  /* 0x00000001050a7824 */ /* 0x000fce00078e020f */
[----:B--2---:R-:W2:Y:S02]  /*04b0*/  MUFU.RCP R0, R0 ;  /* 0x0000000000007308 */ /* 0x004ea40000001000 */
[----:B--2---:R-:W-:-:S06]  /*04c0*/  VIADD R2, R0, 0xffffffe ;  /* 0x0ffffffe00027836 */ /* 0x004fcc0000000000 */
[----:B------:R-:W2:Y:S08]  /*04d0*/  I2F.RP R0, UR30 ;  /* 0x0000001e00007d06 */ /* 0x000eb00008209400 */
[----:B------:R-:W4:Y:S08]  /*04e0*/  F2I.FTZ.U32.TRUNC.NTZ R2, R2 ;  /* 0x0000000200027305 */ /* 0x000f30000021f000 */
[----:B--2---:R-:W2:Y:S01]  /*04f0*/  MUFU.RCP R0, R0 ;  /* 0x0000000000007308 */ /* 0x004ea20000001000 */
[----:B----4-:R-:W-:Y:S01]  /*0500*/  R2UR UR9, R2 ;  /* 0x00000000020972ca */ /* 0x010fe200000e0000 */
[----:B------:R-:W-:-:S04]  /*0510*/  IMAD.WIDE.U32 R2, R6, UR32, RZ ;  /* 0x0000002006027c25 */ /* 0x000fc8000f8e00ff */
[----:B--2---:R-:W-:Y:S02]  /*0520*/  VIADD R7, R0, 0xffffffe ;  /* 0x0ffffffe00077836 */ /* 0x004fe40000000000 */
[----:B------:R-:W2:Y:S06]  /*0530*/  LDC R0, c[0x0][0x3bc] ;  /* 0x0000ef00ff007b82 */ /* 0x000eac0000000800 */
[----:B------:R-:W-:Y:S01]  /*0540*/  UIADD3 UR11, UPT, UPT, URZ, -UR9, URZ ;  /* 0x80000009ff0b7290 */ /* 0x000fe2000fffe0ff */
[----:B------:R-:W4:Y:S03]  /*0550*/  F2I.FTZ.U32.TRUNC.NTZ R7, R7 ;  /* 0x0000000700077305 */ /* 0x000f26000021f000 */
[----:B------:R-:W-:-:S04]  /*0560*/  UIMAD UR11, UR11, UR20, URZ ;  /* 0x000000140b0b72a4 */ /* 0x000fc8000f8e02ff */
[----:B------:R-:W-:-:S04]  /*0570*/  UIMAD.WIDE.U32 UR8, UR9, UR11, UR8 ;  /* 0x0000000b090872a5 */ /* 0x000fc8000f8e0008 */
[----:B------:R-:W-:Y:S02]  /*0580*/  UIMAD.WIDE.U32 UR12, UR9, UR30, URZ ;  /* 0x0000001e090c72a5 */ /* 0x000fe4000f8e00ff */
[----:B------:R-:W-:Y:S02]  /*0590*/  UIMAD.WIDE.U32 UR8, UR4, UR18, URZ ;  /* 0x00000012040872a5 */ /* 0x000fe4000f8e00ff */
[----:B------:R-:W-:Y:S02]  /*05a0*/  UIADD3 UR11, UPT, UPT, -UR13, URZ, URZ ;  /* 0x000000ff0d0b7290 */ /* 0x000fe4000fffe1ff */
[----:B------:R-:W-:Y:S01]  /*05b0*/  UIADD3 UR5, UPT, UPT, UR9, UR5, URZ ;  /* 0x0000000509057290 */ /* 0x000fe2000fffe0ff */
[----:B----4-:R-:W-:Y:S01]  /*05c0*/  IMAD.MOV R9, RZ, RZ, -R7 ;  /* 0x000000ffff097224 */ /* 0x010fe200078e0a07 */
[----:B------:R-:W-:Y:S02]  /*05d0*/  UIMAD UR11, UR20, UR11, UR30 ;  /* 0x0000000b140b72a4 */ /* 0x000fe4000f8e021e */
[----:B------:R-:W-:Y:S01]  /*05e0*/  UIMAD UR12, UR5, UR10, URZ ;  /* 0x0000000a050c72a4 */ /* 0x000fe2000f8e02ff */
[----:B------:R-:W-:Y:S01]  /*05f0*/  IMAD R9, R9, UR30, RZ ;  /* 0x0000001e09097c24 */ /* 0x000fe2000f8e02ff */
[----:B------:R-:W-:-:S02]  /*0600*/  UISETP.GT.U32.AND UP1, UPT, UR20, UR11, UPT ;  /* 0x0000000b1400728c */ /* 0x000fc4000bf24070 */
[----:B------:R-:W-:Y:S02]  /*0610*/  UIMAD.WIDE.U32 UR4, UR8, UR10, URZ ;  /* 0x0000000a080472a5 */ /* 0x000fe4000f8e00ff */
[----:B------:R-:W-:Y:S02]  /*0620*/  UIMAD UR12, UR6, UR8, UR12 ;  /* 0x00000008060c72a4 */ /* 0x000fe4000f8e020c */
[----:B------:R-:W-:Y:S02]  /*0630*/  ULOP3.LUT UR18, URZ, UR28, URZ, 0x33, !UPT ;  /* 0x0000001cff127292 */ /* 0x000fe4000f8e33ff */
[----:B------:R-:W-:Y:S02]  /*0640*/  UIADD3 UR12, UPT, UPT, UR5, UR12, URZ ;  /* 0x0000000c050c7290 */ /* 0x000fe4000fffe0ff */
[----:B------:R-:W-:Y:S02]  /*0650*/  ULOP3.LUT UR5, UR19, UR28, URZ, 0x3c, !UPT ;  /* 0x0000001c13057292 */ /* 0x000fe4000f8e3cff */
[----:B------:R-:W-:-:S02]  /*0660*/  @!UP1 UIADD3 UR11, UPT, UPT, UR11, -UR20, URZ ;  /* 0x800000140b0b9290 */ /* 0x000fc4000fffe0ff */
[----:B------:R-:W-:Y:S02]  /*0670*/  @!UP1 UIADD3 UR13, UPT, UPT, UR13, 0x1, URZ ;  /* 0x000000010d0d9890 */ /* 0x000fe4000fffe0ff */
[----:B------:R-:W-:Y:S02]  /*0680*/  UISETP.GE.U32.AND UP0, UPT, UR11, UR20, UPT ;  /* 0x000000140b00728c */ /* 0x000fe4000bf06070 */
[----:B------:R-:W-:Y:S02]  /*0690*/  UISETP.GE.AND UP1, UPT, UR5, URZ, UPT ;  /* 0x000000ff0500728c */ /* 0x000fe4000bf26270 */
[----:B------:R-:W-:Y:S01]  /*06a0*/  UIMAD UR11, UR12, UR19, URZ ;  /* 0x000000130c0b72a4 */ /* 0x000fe2000f8e02ff */
[----:B------:R-:W-:Y:S01]  /*06b0*/  UMOV UR6, UR15 ;  /* 0x0000000f00067c82 */ /* 0x000fe20008000000 */
[----:B------:R-:W-:Y:S02]  /*06c0*/  USHF.R.S32.HI UR9, URZ, 0x1f, UR19 ;  /* 0x0000001fff097899 */ /* 0x000fe40008011413 */
[----:B------:R-:W-:-:S03]  /*06d0*/  UIMAD.WIDE.U32 UR14, UR4, UR19, UR6 ;  /* 0x00000013040e72a5 */ /* 0x000fc6000f8e0006 */
[----:B------:R-:W-:Y:S02]  /*06e0*/  @UP0 UIADD3 UR13, UPT, UPT, UR13, 0x1, URZ ;  /* 0x000000010d0d0890 */ /* 0x000fe4000fffe0ff */
[----:B------:R-:W-:Y:S02]  /*06f0*/  UISETP.NE.AND UP0, UPT, UR28, URZ, UPT ;  /* 0x000000ff1c00728c */ /* 0x000fe4000bf05270 */
[----:B------:R-:W-:Y:S02]  /*0700*/  @!UP1 UIADD3 UR13, UPT, UPT, -UR13, URZ, URZ ;  /* 0x000000ff0d0d9290 */ /* 0x000fe4000fffe1ff */
[----:B------:R-:W-:Y:S02]  /*0710*/  USHF.R.S32.HI UR19, URZ, 0x1f, UR32 ;  /* 0x0000001fff137899 */ /* 0x000fe40008011420 */
[----:B------:R-:W-:Y:S02]  /*0720*/  USEL UR13, UR18, UR13, !UP0 ;  /* 0x0000000d120d7287 */ /* 0x000fe4000c000000 */
[----:B------:R-:W-:-:S02]  /*0730*/  UIMAD UR9, UR9, UR4, UR11 ;  /* 0x00000004090972a4 */ /* 0x000fc4000f8e020b */
[----:B------:R-:W-:Y:S01]  /*0740*/  USHF.R.S32.HI UR5, URZ, 0x1f, UR13 ;  /* 0x0000001fff057899 */ /* 0x000fe2000801140d */
[----:B------:R-:W-:Y:S01]  /*0750*/  IMAD R11, R6, UR19, RZ ;  /* 0x00000013060b7c24 */ /* 0x000fe2000f8e02ff */
[----:B------:R-:W-:Y:S01]  /*0760*/  UIMAD UR12, UR12, UR13, URZ ;  /* 0x0000000d0c0c72a4 */ /* 0x000fe2000f8e02ff */
[----:B------:R-:W-:Y:S01]  /*0770*/  IMAD.MOV.U32 R6, RZ, RZ, RZ ;  /* 0x000000ffff067224 */ /* 0x000fe200078e00ff */
[----:B------:R-:W-:Y:S01]  /*0780*/  UIMAD.WIDE.U32 UR6, UR13, UR4, UR6 ;  /* 0x000000040d0672a5 */ /* 0x000fe2000f8e0006 */
[----:B------:R-:W-:Y:S01]  /*0790*/  IMAD.IADD R11, R3, 0x1, R11 ;  /* 0x00000001030b7824 */ /* 0x000fe200078e020b */
[----:B------:R-:W-:Y:S01]  /*07a0*/  UIMAD UR5, UR5, UR4, UR12 ;  /* 0x00000004050572a4 */ /* 0x000fe2000f8e020c */
[----:B------:R-:W-:Y:S01]  /*07b0*/  IMAD.HI.U32 R9, R7, R9, R6 ;  /* 0x0000000907097227 */ /* 0x000fe200078e0006 */
[----:B------:R-:W-:Y:S02]  /*07c0*/  USHF.R.S32.HI UR8, URZ, 0x1f, UR28 ;  /* 0x0000001fff087899 */ /* 0x000fe4000801141c */
[----:B------:R-:W-:-:S02]  /*07d0*/  UIADD3 UR4, UPT, UPT, UR7, UR5, URZ ;  /* 0x0000000507047290 */ /* 0x000fc4000fffe0ff */
[----:B------:R-:W-:Y:S02]  /*07e0*/  UIMAD UR10, UR10, UR28, URZ ;  /* 0x0000001c0a0a72a4 */ /* 0x000fe4000f8e02ff */
[----:B------:R-:W-:Y:S02]  /*07f0*/  UIMAD UR7, UR4, UR28, URZ ;  /* 0x0000001c040772a4 */ /* 0x000fe4000f8e02ff */
[----:B------:R-:W-:Y:S02]  /*0800*/  UIMAD.WIDE.U32 UR4, UR6, UR28, URZ ;  /* 0x0000001c060472a5 */ /* 0x000fe4000f8e00ff */
[----:B------:R-:W-:Y:S01]  /*0810*/  UIMAD UR7, UR8, UR6, UR7 ;  /* 0x00000006080772a4 */ /* 0x000fe2000f8e0207 */
[----:B------:R-:W4:Y:S01]  /*0820*/  LDCU.128 UR20, c[0x0][0x380] ;  /* 0x00007000ff1477ac */ /* 0x000f220008000c00 */
[----:B------:R-:W-:Y:S02]  /*0830*/  UIADD3 UR9, UPT, UPT, UR15, UR9, URZ ;  /* 0x000000090f097290 */ /* 0x000fe4000fffe0ff */
[----:B------:R-:W-:-:S02]  /*0840*/  UIMAD UR13, UR13, UR10, URZ ;  /* 0x0000000a0d0d72a4 */ /* 0x000fc4000f8e02ff */
[----:B0123--:R-:W-:-:S12]  /*0850*/  UIADD3 UR7, UPT, UPT, UR5, UR7, URZ ;  /* 0x0000000705077290 */ /* 0x00ffd8000fffe0ff */
.L_x_3:
[----:B0-----:R-:W-:Y:S02]  /*0860*/  SHF.R.S32.HI R7, RZ, 0x1f, R13 ;  /* 0x0000001fff077819 */ /* 0x001fe4000001140d */
[C---:B------:R-:W-:Y:S02]  /*0870*/  IADD3 R12, P0, PT, R13.reuse, R2, RZ ;  /* 0x000000020d0c7210 */ /* 0x040fe40007f1e0ff */
[----:B------:R-:W-:-:S03]  /*0880*/  IADD3 R16, P1, PT, R13, R4, RZ ;  /* 0x000000040d107210 */ /* 0x000fc60007f3e0ff */
[C---:B------:R-:W-:Y:S01]  /*0890*/  IMAD.X R15, R7.reuse, 0x1, R11, P0 ;  /* 0x00000001070f7824 */ /* 0x040fe200000e060b */
[----:B----4-:R-:W-:Y:S01]  /*08a0*/  LEA R6, P0, R12, UR20, 0x1 ;  /* 0x000000140c067c11 */ /* 0x010fe2000f8008ff */
[----:B------:R-:W-:Y:S01]  /*08b0*/  IMAD.X R17, R7, 0x1, R10, P1 ;  /* 0x0000000107117824 */ /* 0x000fe200008e060a */
[----:B------:R-:W-:Y:S02]  /*08c0*/  LEA R14, P1, R16, UR22, 0x1 ;  /* 0x00000016100e7c11 */ /* 0x000fe4000f8208ff */
[----:B------:R-:W-:Y:S02]  /*08d0*/  LEA.HI.X R7, R12, UR21, R15, 0x1, P0 ;  /* 0x000000150c077c11 */ /* 0x000fe400080f0c0f */
[----:B------:R-:W-:-:S03]  /*08e0*/  LEA.HI.X R15, R16, UR23, R17, 0x1, P1 ;  /* 0x00000017100f7c11 */ /* 0x000fc600088f0c11 */
[----:B------:R0:W2:Y:S04]  /*08f0*/  LDG.E.U16.CONSTANT R12, desc[UR16][R6.64] ;  /* 0x00000010060c7981 */ /* 0x0000a8000c1e9500 */
[----:B------:R1:W3:Y:S01]  /*0900*/  LDG.E.U16.CONSTANT R14, desc[UR16][R14.64] ;  /* 0x000000100e0e7981 */ /* 0x0002e2000c1e9500 */
[----:B------:R-:W-:Y:S01]  /*0910*/  IABS R18, R13 ;  /* 0x0000000d00127213 */ /* 0x000fe20000000000 */
[----:B------:R-:W4:Y:S01]  /*0920*/  LDCU UR6, c[0x0][0x360] ;  /* 0x00006c00ff0677ac */ /* 0x000f220008000800 */
[----:B------:R-:W-:Y:S02]  /*0930*/  IABS R21, R8 ;  /* 0x0000000800157213 */ /* 0x000fe40000000000 */
[----:B------:R-:W-:Y:S01]  /*0940*/  IABS R16, R0 ;  /* 0x0000000000107213 */ /* 0x000fe20000000000 */
[----:B------:R-:W-:-:S03]  /*0950*/  IMAD.HI.U32 R17, R9, R18, RZ ;  /* 0x0000001209117227 */ /* 0x000fc600078e00ff */
[----:B------:R-:W5:Y:S01]  /*0960*/  I2F.RP R20, R16 ;  /* 0x0000001000147306 */ /* 0x000f620000209400 */
[----:B------:R-:W-:-:S04]  /*0970*/  IMAD.MOV R19, RZ, RZ, -R17 ;  /* 0x000000ffff137224 */ /* 0x000fc800078e0a11 */
[----:B0-----:R-:W-:-:S05]  /*0980*/  IMAD R6, R21, R19, R18 ;  /* 0x0000001315067224 */ /* 0x001fca00078e0212 */
[----:B------:R-:W-:Y:S01]  /*0990*/  ISETP.LT.U32.AND P2, PT, R6, UR30, PT ;  /* 0x0000001e06007c0c */ /* 0x000fe2000bf41070 */
[----:B-----5:R-:W0:-:S12]  /*09a0*/  MUFU.RCP R20, R20 ;  /* 0x0000001400147308 */ /* 0x020e180000001000 */
[----:B------:R-:W-:Y:S02]  /*09b0*/  @!P2 IMAD.IADD R6, R6, 0x1, -R21 ;  /* 0x000000010606a824 */ /* 0x000fe400078e0a15 */
[----:B------:R-:W-:Y:S01]  /*09c0*/  @!P2 VIADD R17, R17, 0x1 ;  /* 0x000000011111a836 */ /* 0x000fe20000000000 */
[----:B------:R-:W-:Y:S02]  /*09d0*/  ISETP.NE.AND P2, PT, R8, RZ, PT ;  /* 0x000000ff0800720c */ /* 0x000fe40003f45270 */
[----:B------:R-:W-:Y:S02]  /*09e0*/  ISETP.GE.U32.AND P0, PT, R6, UR30, PT ;  /* 0x0000001e06007c0c */ /* 0x000fe4000bf06070 */
[----:B------:R-:W-:-:S04]  /*09f0*/  LOP3.LUT R6, R13, R8, RZ, 0x3c, !PT ;  /* 0x000000080d067212 */ /* 0x000fc800078e3cff */
[----:B------:R-:W-:Y:S01]  /*0a00*/  ISETP.GE.AND P1, PT, R6, RZ, PT ;  /* 0x000000ff0600720c */ /* 0x000fe20003f26270 */
[----:B0-----:R-:W-:-:S04]  /*0a10*/  VIADD R6, R20, 0xffffffe ;  /* 0x0ffffffe14067836 */ /* 0x001fc80000000000 */
[----:B------:R0:W5:Y:S02]  /*0a20*/  F2I.FTZ.U32.TRUNC.NTZ R7, R6 ;  /* 0x0000000600077305 */ /* 0x000164000021f000 */
[----:B------:R-:W-:-:S06]  /*0a30*/  @P0 VIADD R17, R17, 0x1 ;  /* 0x0000000111110836 */ /* 0x000fcc0000000000 */
[----:B------:R-:W-:Y:S01]  /*0a40*/  @!P1 IMAD.MOV R17, RZ, RZ, -R17 ;  /* 0x000000ffff119224 */ /* 0x000fe200078e0a11 */
[----:B------:R-:W-:Y:S01]  /*0a50*/  @!P2 LOP3.LUT R17, RZ, R8, RZ, 0x33, !PT ;  /* 0x00000008ff11a212 */ /* 0x000fe200078e33ff */
[----:B0-----:R-:W-:-:S04]  /*0a60*/  IMAD.MOV.U32 R6, RZ, RZ, RZ ;  /* 0x000000ffff067224 */ /* 0x001fc800078e00ff */
[----:B-1----:R-:W-:Y:S02]  /*0a70*/  IMAD.MOV R15, RZ, RZ, -R17 ;  /* 0x000000ffff0f7224 */ /* 0x002fe400078e0a11 */
[----:B-----5:R-:W-:Y:S02]  /*0a80*/  IMAD.MOV R19, RZ, RZ, -R7 ;  /* 0x000000ffff137224 */ /* 0x020fe400078e0a07 */
[----:B------:R-:W-:Y:S02]  /*0a90*/  IMAD R15, R8, R15, R13 ;  /* 0x0000000f080f7224 */ /* 0x000fe400078e020d */
[----:B------:R-:W-:Y:S02]  /*0aa0*/  IMAD R19, R19, R16, RZ ;  /* 0x0000001013137224 */ /* 0x000fe400078e02ff */
[----:B----4-:R-:W-:Y:S01]  /*0ab0*/  VIADD R13, R13, UR6 ;  /* 0x000000060d0d7c36 */ /* 0x010fe20008000000 */
[----:B------:R-:W-:Y:S01]  /*0ac0*/  IABS R18, R15 ;  /* 0x0000000f00127213 */ /* 0x000fe20000000000 */
[----:B------:R-:W-:-:S04]  /*0ad0*/  IMAD.HI.U32 R6, R7, R19, R6 ;  /* 0x0000001307067227 */ /* 0x000fc800078e0006 */
[----:B------:R-:W-:-:S04]  /*0ae0*/  IMAD.MOV.U32 R7, RZ, RZ, R18 ;  /* 0x000000ffff077224 */ /* 0x000fc800078e0012 */
[----:B------:R-:W-:-:S04]  /*0af0*/  IMAD.HI.U32 R6, R6, R7, RZ ;  /* 0x0000000706067227 */ /* 0x000fc800078e00ff */
[----:B------:R-:W-:-:S04]  /*0b00*/  IMAD.MOV R18, RZ, RZ, -R6 ;  /* 0x000000ffff127224 */ /* 0x000fc800078e0a06 */
[----:B------:R-:W-:-:S05]  /*0b10*/  IMAD R7, R16, R18, R7 ;  /* 0x0000001210077224 */ /* 0x000fca00078e0207 */
[----:B------:R-:W-:-:S13]  /*0b20*/  ISETP.GT.U32.AND P2, PT, R16, R7, PT ;  /* 0x000000071000720c */ /* 0x000fda0003f44070 */
[----:B------:R-:W-:Y:S02]  /*0b30*/  @!P2 IMAD.IADD R7, R7, 0x1, -R16 ;  /* 0x000000010707a824 */ /* 0x000fe400078e0a10 */
[----:B------:R-:W-:-:S03]  /*0b40*/  @!P2 VIADD R6, R6, 0x1 ;  /* 0x000000010606a836 */ /* 0x000fc60000000000 */
[----:B------:R-:W-:Y:S02]  /*0b50*/  ISETP.GE.U32.AND P1, PT, R7, R16, PT ;  /* 0x000000100700720c */ /* 0x000fe40003f26070 */
[----:B------:R-:W-:-:S04]  /*0b60*/  LOP3.LUT R7, R15, R0, RZ, 0x3c, !PT ;  /* 0x000000000f077212 */ /* 0x000fc800078e3cff */
[----:B------:R-:W-:Y:S01]  /*0b70*/  ISETP.GE.AND P0, PT, R7, RZ, PT ;  /* 0x000000ff0700720c */ /* 0x000fe20003f06270 */
[C---:B------:R-:W-:Y:S02]  /*0b80*/  IMAD R7, R17.reuse, UR13, RZ ;  /* 0x0000000d11077c24 */ /* 0x040fe4000f8e02ff */
[----:B------:R-:W-:-:S04]  /*0b90*/  IMAD R17, R17, UR31, RZ ;  /* 0x0000001f11117c24 */ /* 0x000fc8000f8e02ff */
[----:B------:R-:W-:Y:S01]  /*0ba0*/  @P1 VIADD R6, R6, 0x1 ;  /* 0x0000000106061836 */ /* 0x000fe20000000000 */
[----:B------:R-:W-:-:S05]  /*0bb0*/  PLOP3.LUT P1, PT, PT, PT, UP0, 0x80, 0x8 ;  /* 0x000000000008781c */ /* 0x000fca0003f2f008 */
[----:B------:R-:W-:-:S05]  /*0bc0*/  @!P0 IMAD.MOV R6, RZ, RZ, -R6 ;  /* 0x000000ffff068224 */ /* 0x000fca00078e0a06 */
[----:B------:R-:W-:-:S05]  /*0bd0*/  SEL R6, R6, UR18, P1 ;  /* 0x0000001206067c07 */ /* 0x000fca0008800000 */
[----:B------:R-:W-:Y:S02]  /*0be0*/  IMAD.MOV R18, RZ, RZ, -R6 ;  /* 0x000000ffff127224 */ /* 0x000fe400078e0a06 */
[----:B------:R-:W-:Y:S02]  /*0bf0*/  IMAD R16, R6, UR10, RZ ;  /* 0x0000000a06107c24 */ /* 0x000fe4000f8e02ff */
[----:B------:R-:W-:Y:S01]  /*0c00*/  IMAD R6, R0, R18, R15 ;  /* 0x0000001200067224 */ /* 0x000fe200078e020f */
[----:B------:R-:W-:-:S04]  /*0c10*/  SHF.R.S32.HI R18, RZ, 0x1f, R7 ;  /* 0x0000001fff127819 */ /* 0x000fc80000011407 */
[----:B------:R-:W-:Y:S02]  /*0c20*/  IADD3 R19, P0, P1, R7, R16, R6 ;  /* 0x0000001007137210 */ /* 0x000fe4000791e006 */
[----:B------:R-:W-:Y:S02]  /*0c30*/  SHF.R.S32.HI R7, RZ, 0x1f, R16 ;  /* 0x0000001fff077819 */ /* 0x000fe40000011410 */
[----:B------:R-:W-:Y:S01]  /*0c40*/  SHF.R.S32.HI R16, RZ, 0x1f, R6 ;  /* 0x0000001fff107819 */ /* 0x000fe20000011406 */
[----:B------:R-:W-:-:S03]  /*0c50*/  IMAD R6, R15, UR35, RZ ;  /* 0x000000230f067c24 */ /* 0x000fc6000f8e02ff */
[----:B------:R-:W-:Y:S02]  /*0c60*/  IADD3.X R16, PT, PT, R18, R7, R16, P0, P1 ;  /* 0x0000000712107210 */ /* 0x000fe400007e2410 */
[--C-:B------:R-:W-:Y:S02]  /*0c70*/  SHF.R.S32.HI R7, RZ, 0x1f, R17.reuse ;  /* 0x0000001fff077819 */ /* 0x100fe40000011411 */
[----:B------:R-:W-:Y:S02]  /*0c80*/  IADD3 R17, P1, P2, R6, UR14, R17 ;  /* 0x0000000e06117c10 */ /* 0x000fe4000fa3e011 */
[----:B------:R-:W-:Y:S02]  /*0c90*/  SHF.R.S32.HI R6, RZ, 0x1f, R6 ;  /* 0x0000001fff067819 */ /* 0x000fe40000011406 */
[----:B------:R-:W-:Y:S02]  /*0ca0*/  IADD3 R15, P0, PT, R19, UR4, RZ ;  /* 0x00000004130f7c10 */ /* 0x000fe4000ff1e0ff */
[----:B------:R-:W-:-:S02]  /*0cb0*/  IADD3.X R18, PT, PT, R6, UR9, R7, P1, P2 ;  /* 0x0000000906127c10 */ /* 0x000fc40008fe4407 */
[----:B------:R-:W-:Y:S02]  /*0cc0*/  IADD3.X R20, PT, PT, R16, UR7, RZ, P0, !PT ;  /* 0x0000000710147c10 */ /* 0x000fe400087fe4ff */
[----:B------:R-:W-:Y:S02]  /*0cd0*/  LEA R6, P0, R15, UR24, 0x1 ;  /* 0x000000180f067c11 */ /* 0x000fe4000f8008ff */
[----:B------:R-:W-:Y:S02]  /*0ce0*/  LEA R16, P1, R17, UR26, 0x1 ;  /* 0x0000001a11107c11 */ /* 0x000fe4000f8208ff */
[----:B------:R-:W-:Y:S02]  /*0cf0*/  LEA.HI.X R7, R15, UR25, R20, 0x1, P0 ;  /* 0x000000190f077c11 */ /* 0x000fe400080f0c14 */
[----:B------:R-:W-:Y:S02]  /*0d00*/  LEA.HI.X R17, R17, UR27, R18, 0x1, P1 ;  /* 0x0000001b11117c11 */ /* 0x000fe400088f0c12 */
[----:B------:R-:W-:Y:S01]  /*0d10*/  ISETP.GE.AND P0, PT, R13, UR29, PT ;  /* 0x0000001d0d007c0c */ /* 0x000fe2000bf06270 */
[----:B--2---:R0:W-:Y:S04]  /*0d20*/  STG.E.U16 desc[UR16][R6.64], R12 ;  /* 0x0000000c06007986 */ /* 0x0041e8000c101510 */
[----:B---3--:R0:W-:Y:S08]  /*0d30*/  STG.E.U16 desc[UR16][R16.64], R14 ;  /* 0x0000000e10007986 */ /* 0x0081f0000c101510 */
[----:B------:R-:W-:Y:S05]  /*0d40*/  @!P0 BRA `(.L_x_3) ;  /* 0xfffffff800c48947 */ /* 0x000fea000383ffff */
[----:B------:R-:W-:Y:S05]  /*0d50*/  BSYNC.RECONVERGENT B0 ;  /* 0x0000000000007941 */ /* 0x000fea0003800200 */
.L_x_2:
[----:B------:R-:W-:Y:S05]  /*0d60*/  EXIT ;  /* 0x000000000000794d */ /* 0x000fea0003800000 */
        .weak           $__internal_0_$__cuda_sm20_div_s64
        .type           $__internal_0_$__cuda_sm20_div_s64,@function
        .size           $__internal_0_$__cuda_sm20_div_s64,(.L_x_35 - $__internal_0_$__cuda_sm20_div_s64)
$__internal_0_$__cuda_sm20_div_s64:
[----:B------:R-:W0:Y:S01]  /*0d70*/  LDCU UR18, c[0x0][0x3b8] ;  /* 0x00007700ff1277ac */ /* 0x000e220008000800 */
[----:B------:R-:W-:Y:S02]  /*0d80*/  UISETP.GE.AND UP0, UPT, UR6, URZ, UPT ;  /* 0x000000ff0600728c */ /* 0x000fe4000bf06270 */
[----:B------:R-:W-:Y:S02]  /*0d90*/  UISETP.GE.AND UP3, UPT, UR9, URZ, UPT ;  /* 0x000000ff0900728c */ /* 0x000fe4000bf66270 */
[----:B0-----:R-:W-:-:S04]  /*0da0*/  UIADD3 UR10, UP1, UPT, URZ, -UR18, URZ ;  /* 0x80000012ff0a7290 */ /* 0x001fc8000ff3e0ff */
[----:B------:R-:W-:Y:S02]  /*0db0*/  UIADD3.X UR4, UPT, UPT, URZ, ~UR6, URZ, UP1, !UPT ;  /* 0x80000006ff047290 */ /* 0x000fe40008ffe4ff */
[----:B------:R-:W-:Y:S02]  /*0dc0*/  USEL UR10, UR10, UR18, !UP0 ;  /* 0x000000120a0a7287 */ /* 0x000fe4000c000000 */
[----:B------:R-:W-:-:S09]  /*0dd0*/  USEL UR11, UR4, UR6, !UP0 ;  /* 0x00000006040b7287 */ /* 0x000fd2000c000000 */
[----:B------:R-:W0:Y:S08]  /*0de0*/  I2F.U64.RP R0, UR10 ;  /* 0x0000000a00007d12 */ /* 0x000e300008309000 */
[----:B0-----:R-:W0:Y:S02]  /*0df0*/  MUFU.RCP R0, R0 ;  /* 0x0000000000007308 */ /* 0x001e240000001000 */
[----:B0-----:R-:W-:-:S06]  /*0e00*/  VIADD R2, R0, 0x1ffffffe ;  /* 0x1ffffffe00027836 */ /* 0x001fcc0000000000 */
[----:B------:R-:W0:Y:S02]  /*0e10*/  F2I.U64.TRUNC R2, R2 ;  /* 0x0000000200027311 */ /* 0x000e24000020d800 */
[----:B0-----:R-:W-:Y:S01]  /*0e20*/  R2UR UR4, R2 ;  /* 0x00000000020472ca */ /* 0x001fe200000e0000 */
[----:B------:R-:W-:Y:S01]  /*0e30*/  IMAD.MOV.U32 R2, RZ, RZ, R4 ;  /* 0x000000ffff027224 */ /* 0x000fe200078e0004 */
[----:B------:R-:W-:Y:S01]  /*0e40*/  R2UR UR5, R3 ;  /* 0x00000000030572ca */ /* 0x000fe200000e0000 */
[----:B------:R-:W-:-:S10]  /*0e50*/  IMAD.MOV.U32 R3, RZ, RZ, 0x0 ;  /* 0x00000000ff037424 */ /* 0x000fd400078e00ff */
[----:B------:R-:W-:-:S04]  /*0e60*/  UIMAD.WIDE.U32 UR12, UR4, UR10, URZ ;  /* 0x0000000a040c72a5 */ /* 0x000fc8000f8e00ff */
[----:B------:R-:W-:Y:S02]  /*0e70*/  UIADD3 UR14, UP0, UPT, URZ, -UR12, URZ ;  /* 0x8000000cff0e7290 */ /* 0x000fe4000ff1e0ff */
[----:B------:R-:W-:Y:S02]  /*0e80*/  UIMAD UR7, UR4, UR11, UR13 ;  /* 0x0000000b040772a4 */ /* 0x000fe4000f8e020d */
[----:B------:R-:W-:Y:S02]  /*0e90*/  UIMAD.WIDE.U32 UR12, UR4, UR14, URZ ;  /* 0x0000000e040c72a5 */ /* 0x000fe4000f8e00ff */
[----:B------:R-:W-:-:S04]  /*0ea0*/  UIMAD UR7, UR5, UR10, UR7 ;  /* 0x0000000a050772a4 */ /* 0x000fc8000f8e0207 */
[----:B------:R-:W-:Y:S01]  /*0eb0*/  UIADD3.X UR7, UPT, UPT, URZ, ~UR7, URZ, UP0, !UPT ;  /* 0x80000007ff077290 */ /* 0x000fe200087fe4ff */
[----:B------:R-:W-:Y:S01]  /*0ec0*/  UMOV UR12, UR13 ;  /* 0x0000000d000c7c82 */ /* 0x000fe20008000000 */
[----:B------:R-:W-:Y:S02]  /*0ed0*/  UMOV UR13, UR4 ;  /* 0x00000004000d7c82 */ /* 0x000fe40008000000 */
[----:B------:R-:W-:-:S04]  /*0ee0*/  UIMAD.WIDE.U32 UR12, UP0, UR4, UR7, UR12 ;  /* 0x00000007040c72a5 */ /* 0x000fc8000f80000c */
[----:B------:R-:W-:Y:S02]  /*0ef0*/  UIMAD.WIDE.U32 UR12, UP1, UR5, UR14, UR12 ;  /* 0x0000000e050c72a5 */ /* 0x000fe4000f82000c */
[----:B------:R-:W-:Y:S02]  /*0f00*/  UIMAD.WIDE.U32 UR14, UR5, UR7, URZ ;  /* 0x00000007050e72a5 */ /* 0x000fe4000f8e00ff */
[----:B------:R-:W-:-:S04]  /*0f10*/  UIMAD UR7, UR5, UR7, URZ ;  /* 0x00000007050772a4 */ /* 0x000fc8000f8e02ff */
[----:B------:R-:W-:Y:S02]  /*0f20*/  UIADD3 UR13, UP2, UPT, UR7, UR13, URZ ;  /* 0x0000000d070d7290 */ /* 0x000fe4000ff5e0ff */
[----:B------:R-:W-:Y:S02]  /*0f30*/  UIADD3.X UR7, UPT, UPT, UR15, UR5, URZ, UP0, !UPT ;  /* 0x000000050f077290 */ /* 0x000fe400087fe4ff */
[----:B------:R-:W-:Y:S02]  /*0f40*/  UIMAD.WIDE.U32 UR4, UR13, UR10, URZ ;  /* 0x0000000a0d0472a5 */ /* 0x000fe4000f8e00ff */
[----:B------:R-:W-:Y:S02]  /*0f50*/  UIADD3.X UR7, UPT, UPT, URZ, URZ, UR7, UP2, UP1 ;  /* 0x000000ffff077290 */ /* 0x000fe400097e2407 */
[----:B------:R-:W-:Y:S02]  /*0f60*/  UIADD3 UR4, UP0, UPT, URZ, -UR4, URZ ;  /* 0x80000004ff047290 */ /* 0x000fe4000ff1e0ff */
[----:B------:R-:W-:-:S02]  /*0f70*/  UIMAD UR5, UR13, UR11, UR5 ;  /* 0x0000000b0d0572a4 */ /* 0x000fc4000f8e0205 */
[----:B------:R-:W-:Y:S02]  /*0f80*/  UIMAD.WIDE.U32 UR20, UR13, UR4, URZ ;  /* 0x000000040d1472a5 */ /* 0x000fe4000f8e00ff */
[----:B------:R-:W-:Y:S02]  /*0f90*/  UIMAD UR5, UR7, UR10, UR5 ;  /* 0x0000000a070572a4 */ /* 0x000fe4000f8e0205 */
[----:B------:R-:W-:Y:S02]  /*0fa0*/  UIADD3 UR15, UP4, UPT, URZ, -UR8, URZ ;  /* 0x80000008ff0f7290 */ /* 0x000fe4000ff9e0ff */
[----:B------:R-:W-:Y:S01]  /*0fb0*/  UIADD3.X UR5, UPT, UPT, URZ, ~UR5, URZ, UP0, !UPT ;  /* 0x80000005ff057290 */ /* 0x000fe200087fe4ff */
[----:B------:R-:W-:Y:S01]  /*0fc0*/  UMOV UR12, UR21 ;  /* 0x00000015000c7c82 */ /* 0x000fe20008000000 */
[----:B------:R-:W-:Y:S02]  /*0fd0*/  USEL UR15, UR15, UR8, !UP3 ;  /* 0x000000080f0f7287 */ /* 0x000fe4000d800000 */
[----:B------:R-:W-:-:S02]  /*0fe0*/  UIMAD.WIDE.U32 UR12, UP0, UR13, UR5, UR12 ;  /* 0x000000050d0c72a5 */ /* 0x000fc4000f80000c */
[----:B------:R-:W-:Y:S02]  /*0ff0*/  UIMAD UR14, UR7, UR5, URZ ;  /* 0x00000005070e72a4 */ /* 0x000fe4000f8e02ff */
[----:B------:R-:W-:Y:S02]  /*1000*/  UIMAD.WIDE.U32 UR12, UP1, UR7, UR4, UR12 ;  /* 0x00000004070c72a5 */ /* 0x000fe4000f82000c */
[----:B------:R-:W-:Y:S02]  /*1010*/  UIMAD.WIDE.U32 UR4, UR7, UR5, URZ ;  /* 0x00000005070472a5 */ /* 0x000fe4000f8e00ff */
[----:B------:R-:W-:Y:S02]  /*1020*/  UIADD3 UR14, UP2, UPT, UR14, UR13, URZ ;  /* 0x0000000d0e0e7290 */ /* 0x000fe4000ff5e0ff */
[----:B------:R-:W-:Y:S02]  /*1030*/  UIADD3.X UR19, UPT, UPT, URZ, ~UR9, URZ, UP4, !UPT ;  /* 0x80000009ff137290 */ /* 0x000fe4000a7fe4ff */
[----:B------:R-:W-:-:S02]  /*1040*/  UIMAD.WIDE.U32 UR12, UR14, UR15, URZ ;  /* 0x0000000f0e0c72a5 */ /* 0x000fc4000f8e00ff */
[----:B------:R-:W-:Y:S02]  /*1050*/  UIADD3.X UR7, UPT, UPT, UR5, UR7, URZ, UP0, !UPT ;  /* 0x0000000705077290 */ /* 0x000fe400087fe4ff */
[----:B------:R-:W-:Y:S01]  /*1060*/  USEL UR19, UR19, UR9, !UP3 ;  /* 0x0000000913137287 */ /* 0x000fe2000d800000 */
[----:B------:R-:W-:Y:S02]  /*1070*/  UMOV UR5, URZ ;  /* 0x000000ff00057c82 */ /* 0x000fe40008000000 */
[----:B------:R-:W-:Y:S01]  /*1080*/  UMOV UR4, UR13 ;  /* 0x0000000d00047c82 */ /* 0x000fe20008000000 */
[----:B------:R-:W-:Y:S02]  /*1090*/  UIADD3.X UR7, UPT, UPT, URZ, URZ, UR7, UP2, UP1 ;  /* 0x000000ffff077290 */ /* 0x000fe400097e2407 */
[----:B------:R-:W-:Y:S02]  /*10a0*/  UIMAD.WIDE.U32 UR4, UR14, UR19, UR4 ;  /* 0x000000130e0472a5 */ /* 0x000fe4000f8e0004 */
[----:B------:R-:W-:-:S02]  /*10b0*/  UIMAD UR14, UR7, UR19, URZ ;  /* 0x00000013070e72a4 */ /* 0x000fc4000f8e02ff */
[----:B------:R-:W-:Y:S02]  /*10c0*/  UIMAD.WIDE.U32 UR4, UP0, UR7, UR15, UR4 ;  /* 0x0000000f070472a5 */ /* 0x000fe4000f800004 */
[----:B------:R-:W-:Y:S02]  /*10d0*/  UIMAD.WIDE.U32 UR12, UR7, UR19, URZ ;  /* 0x00000013070c72a5 */ /* 0x000fe4000f8e00ff */
[----:B------:R-:W-:Y:S02]  /*10e0*/  UIADD3 UR14, UP1, UPT, UR14, UR5, URZ ;  /* 0x000000050e0e7290 */ /* 0x000fe4000ff3e0ff */
[----:B------:R-:W-:Y:S02]  /*10f0*/  UIADD3.X UR7, UPT, UPT, UR13, URZ, URZ, UP0, !UPT ;  /* 0x000000ff0d077290 */ /* 0x000fe400087fe4ff */
[----:B------:R-:W-:Y:S02]  /*1100*/  UIMAD.WIDE.U32 UR4, UR14, UR10, URZ ;  /* 0x0000000a0e0472a5 */ /* 0x000fe4000f8e00ff */
[----:B------:R-:W-:-:S02]  /*1110*/  UIADD3.X UR7, UPT, UPT, URZ, UR7, URZ, UP1, !UPT ;  /* 0x00000007ff077290 */ /* 0x000fc40008ffe4ff */
[----:B------:R-:W-:Y:S02]  /*1120*/  UIMAD UR5, UR14, UR11, UR5 ;  /* 0x0000000b0e0572a4 */ /* 0x000fe4000f8e0205 */
[----:B------:R-:W-:Y:S02]  /*1130*/  UIADD3 UR12, UP0, UPT, UR14, 0x1, URZ ;  /* 0x000000010e0c7890 */ /* 0x000fe4000ff1e0ff */
[----:B------:R-:W-:Y:S02]  /*1140*/  UIADD3 UR15, UP1, UPT, -UR4, UR15, URZ ;  /* 0x0000000f040f7290 */ /* 0x000fe4000ff3e1ff */
[----:B------:R-:W-:Y:S02]  /*1150*/  UIMAD UR5, UR7, UR10, UR5 ;  /* 0x0000000a070572a4 */ /* 0x000fe4000f8e0205 */
[----:B------:R-:W-:Y:S02]  /*1160*/  UIADD3.X UR4, UPT, UPT, URZ, UR7, URZ, UP0, !UPT ;  /* 0x00000007ff047290 */ /* 0x000fe400087fe4ff */
[----:B------:R-:W-:-:S02]  /*1170*/  UISETP.GE.U32.AND UP0, UPT, UR15, UR10, UPT ;  /* 0x0000000a0f00728c */ /* 0x000fc4000bf06070 */
[----:B------:R-:W-:Y:S02]  /*1180*/  UIADD3.X UR19, UPT, UPT, ~UR5, UR19, URZ, UP1, !UPT ;  /* 0x0000001305137290 */ /* 0x000fe40008ffe5ff */
[----:B------:R-:W-:Y:S02]  /*1190*/  UIADD3 UR5, UP1, UPT, UR15, -UR10, URZ ;  /* 0x8000000a0f057290 */ /* 0x000fe4000ff3e0ff */
[----:B------:R-:W-:Y:S02]  /*11a0*/  UISETP.GE.U32.AND.EX UP0, UPT, UR19, UR11, UPT, UP0 ;  /* 0x0000000b1300728c */ /* 0x000fe4000bf06100 */
[----:B------:R-:W-:Y:S02]  /*11b0*/  UIADD3.X UR13, UPT, UPT, UR19, ~UR11, URZ, UP1, !UPT ;  /* 0x8000000b130d7290 */ /* 0x000fe40008ffe4ff */
[----:B------:R-:W-:Y:S02]  /*11c0*/  USEL UR5, UR5, UR15, UP0 ;  /* 0x0000000f05057287 */ /* 0x000fe40008000000 */
[----:B------:R-:W-:-:S02]  /*11d0*/  USEL UR14, UR12, UR14, UP0 ;  /* 0x0000000e0c0e7287 */ /* 0x000fc40008000000 */
[----:B------:R-:W-:Y:S02]  /*11e0*/  USEL UR13, UR13, UR19, UP0 ;  /* 0x000000130d0d7287 */ /* 0x000fe40008000000 */
[----:B------:R-:W-:Y:S02]  /*11f0*/  UISETP.GE.U32.AND UP1, UPT, UR5, UR10, UPT ;  /* 0x0000000a0500728c */ /* 0x000fe4000bf26070 */
[----:B------:R-:W-:Y:S02]  /*1200*/  USEL UR7, UR4, UR7, UP0 ;  /* 0x0000000704077287 */ /* 0x000fe40008000000 */
[----:B------:R-:W-:Y:S02]  /*1210*/  UIADD3 UR4, UP2, UPT, UR14, 0x1, URZ ;  /* 0x000000010e047890 */ /* 0x000fe4000ff5e0ff */
[----:B------:R-:W-:Y:S02]  /*1220*/  UISETP.GE.U32.AND.EX UP0, UPT, UR13, UR11, UPT, UP1 ;  /* 0x0000000b0d00728c */ /* 0x000fe4000bf06110 */
[----:B------:R-:W-:-:S02]  /*1230*/  UIADD3.X UR5, UPT, UPT, URZ, UR7, URZ, UP2, !UPT ;  /* 0x00000007ff057290 */ /* 0x000fc400097fe4ff */
[----:B------:R-:W-:Y:S02]  /*1240*/  USEL UR4, UR4, UR14, UP0 ;  /* 0x0000000e04047287 */ /* 0x000fe40008000000 */
[----:B------:R-:W-:Y:S02]  /*1250*/  ULOP3.LUT UR10, UR6, UR9, URZ, 0x3c, !UPT ;  /* 0x00000009060a7292 */ /* 0x000fe4000f8e3cff */
[----:B------:R-:W-:Y:S02]  /*1260*/  USEL UR5, UR5, UR7, UP0 ;  /* 0x0000000705057287 */ /* 0x000fe40008000000 */
[----:B------:R-:W-:Y:S02]  /*1270*/  UIADD3 UR7, UP2, UPT, URZ, -UR4, URZ ;  /* 0x80000004ff077290 */ /* 0x000fe4000ff5e0ff */
[----:B------:R-:W-:Y:S02]  /*1280*/  UISETP.GE.AND UP1, UPT, UR10, URZ, UPT ;  /* 0x000000ff0a00728c */ /* 0x000fe4000bf26270 */
[----:B------:R-:W-:-:S02]  /*1290*/  UISETP.NE.U32.AND UP0, UPT, UR18, URZ, UPT ;  /* 0x000000ff1200728c */ /* 0x000fc4000bf05070 */
[----:B------:R-:W-:Y:S02]  /*12a0*/  UIADD3.X UR10, UPT, UPT, URZ, ~UR5, URZ, UP2, !UPT ;  /* 0x80000005ff0a7290 */ /* 0x000fe400097fe4ff */
[----:B------:R-:W-:Y:S02]  /*12b0*/  UISETP.NE.AND.EX UP0, UPT, UR6, URZ, UPT, UP0 ;  /* 0x000000ff0600728c */ /* 0x000fe4000bf05300 */
[----:B------:R-:W-:Y:S02]  /*12c0*/  USEL UR4, UR7, UR4, !UP1 ;  /* 0x0000000407047287 */ /* 0x000fe4000c800000 */
[----:B------:R-:W-:Y:S02]  /*12d0*/  USEL UR5, UR10, UR5, !UP1 ;  /* 0x000000050a057287 */ /* 0x000fe4000c800000 */
[----:B------:R-:W-:Y:S02]  /*12e0*/  USEL UR4, UR4, 0xffffffff, UP0 ;  /* 0xffffffff04047887 */ /* 0x000fe40008000000 */
[----:B------:R-:W-:Y:S01]  /*12f0*/  USEL UR5, UR5, 0xffffffff, UP0 ;  /* 0xffffffff05057887 */ /* 0x000fe20008000000 */
[----:B------:R-:W-:Y:S11]  /*1300*/  RET.REL.NODEC R2 `(reshape_and_cache_kernel_bf16) ;  /* 0xffffffec023c7950 */ /* 0x000ff60003c3ffff */
.L_x_4:
[----:B------:R-:W-:-:S00]  /*1310*/  BRA `(.L_x_4) ;  /* 0xfffffffc00fc7947 */ /* 0x000fc0000383ffff */
[----:B------:R-:W-:-:S00]  /*1320*/  NOP ;  /* 0x0000000000007918 */ /* 0x000fc00000000000 */
        /* <DEDUP_REMOVED lines=13> */
.L_x_35:


//--------------------- .text.reshape_and_cache_kernel_f16 --------------------------
	.section	.text.reshape_and_cache_kernel_f16,"ax",@progbits
	.align	128
        .global         reshape_and_cache_kernel_f16
        .type           reshape_and_cache_kernel_f16,@function
        .size           reshape_and_cache_kernel_f16,(.L_x_36 - reshape_and_cache_kernel_f16)
        .other          reshape_and_cache_kernel_f16,@"STO_CUDA_ENTRY STV_DEFAULT"
reshape_and_cache_kernel_f16:
.text.reshape_and_cache_kernel_f16:
        /* <DEDUP_REMOVED lines=40> */
.L_x_5:
[----:B------:R-:W-:-:S07]  /*0280*/  MOV R4, 0x2a0 ;  /* 0x000002a000047802 */ /* 0x000fce0000000f00 */
[----:B------:R-:W-:Y:S05]  /*0290*/  CALL.REL.NOINC `($__internal_1_$__cuda_sm20_div_s64) ;  /* 0x0000000800b47944 */ /* 0x000fea0003c00000 */
        /* <DEDUP_REMOVED lines=8> */
.L_x_6:
        /* <DEDUP_REMOVED lines=84> */
.L_x_8:
        /* <DEDUP_REMOVED lines=80> */
.L_x_7:
[----:B------:R-:W-:Y:S05]  /*0d60*/  EXIT ;  /* 0x000000000000794d */ /* 0x000fea0003800000 */
        .weak           $__internal_1_$__cuda_sm20_div_s64
        .type           $__internal_1_$__cuda_sm20_div_s64,@function
        .size           $__internal_1_$__cuda_sm20_div_s64,(.L_x_36 - $__internal_1_$__cuda_sm20_div_s64)
$__internal_1_$__cuda_sm20_div_s64:
        /* <DEDUP_REMOVED lines=89> */
[----:B------:R-:W-:Y:S11]  /*1300*/  RET.REL.NODEC R2 `(reshape_and_cache_kernel_f16) ;  /* 0xffffffec023c7950 */ /* 0x000ff60003c3ffff */
.L_x_9:
        /* <DEDUP_REMOVED lines=15> */
.L_x_36:


//--------------------- .text.reshape_and_cache_kernel_f64 --------------------------
	.section	.text.reshape_and_cache_kernel_f64,"ax",@progbits
	.align	128
        .global         reshape_and_cache_kernel_f64
        .type           reshape_and_cache_kernel_f64,@function
        .size           reshape_and_cache_kernel_f64,(.L_x_37 - reshape_and_cache_kernel_f64)
        .other          reshape_and_cache_kernel_f64,@"STO_CUDA_ENTRY STV_DEFAULT"
reshape_and_cache_kernel_f64:
.text.reshape_and_cache_kernel_f64:
        /* <DEDUP_REMOVED lines=40> */
.L_x_10:
[----:B------:R-:W-:-:S07]  /*0280*/  MOV R4, 0x2a0 ;  /* 0x000002a000047802 */ /* 0x000fce0000000f00 */
[----:B------:R-:W-:Y:S05]  /*0290*/  CALL.REL.NOINC `($__internal_2_$__cuda_sm20_div_s64) ;  /* 0x0000000800b47944 */ /* 0x000fea0003c00000 */
        /* <DEDUP_REMOVED lines=8> */
.L_x_11:
        /* <DEDUP_REMOVED lines=84> */
.L_x_13:
[----:B0-----:R-:W-:Y:S02]  /*0860*/  SHF.R.S32.HI R7, RZ, 0x1f, R17 ;  /* 0x0000001fff077819 */ /* 0x001fe40000011411 */
[C---:B------:R-:W-:Y:S02]  /*0870*/  IADD3 R9, P0, PT, R17.reuse, R2, RZ ;  /* 0x0000000211097210 */ /* 0x040fe40007f1e0ff */
[----:B------:R-:W-:-:S03]  /*0880*/  IADD3 R13, P1, PT, R17, R4, RZ ;  /* 0x00000004110d7210 */ /* 0x000fc60007f3e0ff */
[----:B------:R-:W-:Y:S01]  /*0890*/  IMAD.X R12, R7, 0x1, R15, P0 ;  /* 0x00000001070c7824 */ /* 0x000fe200000e060f */
[----:B----4-:R-:W-:Y:S01]  /*08a0*/  LEA R6, P0, R9, UR20, 0x3 ;  /* 0x0000001409067c11 */ /* 0x010fe2000f8018ff */
[----:B------:R-:W-:Y:S01]  /*08b0*/  IMAD.X R16, R7, 0x1, R14, P1 ;  /* 0x0000000107107824 */ /* 0x000fe200008e060e */
[----:B------:R-:W-:Y:S02]  /*08c0*/  LEA R8, P1, R13, UR22, 0x3 ;  /* 0x000000160d087c11 */ /* 0x000fe4000f8218ff */
[----:B------:R-:W-:Y:S02]  /*08d0*/  LEA.HI.X R7, R9, UR21, R12, 0x3, P0 ;  /* 0x0000001509077c11 */ /* 0x000fe400080f1c0c */
[----:B------:R-:W-:-:S04]  /*08e0*/  LEA.HI.X R9, R13, UR23, R16, 0x3, P1 ;  /* 0x000000170d097c11 */ /* 0x000fc800088f1c10 */
[----:B------:R-:W2:Y:S04]  /*08f0*/  LDG.E.64.CONSTANT R6, desc[UR16][R6.64] ;  /* 0x0000001006067981 */ /* 0x000ea8000c1e9b00 */
[----:B------:R-:W3:Y:S01]  /*0900*/  LDG.E.64.CONSTANT R8, desc[UR16][R8.64] ;  /* 0x0000001008087981 */ /* 0x000ee2000c1e9b00 */
[----:B------:R-:W-:Y:S01]  /*0910*/  IABS R12, R17 ;  /* 0x00000011000c7213 */ /* 0x000fe20000000000 */
[----:B------:R-:W0:Y:S01]  /*0920*/  LDCU UR6, c[0x0][0x360] ;  /* 0x00006c00ff0677ac */ /* 0x000e220008000800 */
[----:B------:R-:W-:Y:S02]  /*0930*/  IABS R19, R10 ;  /* 0x0000000a00137213 */ /* 0x000fe40000000000 */
[----:B------:R-:W-:Y:S01]  /*0940*/  IABS R18, R0 ;  /* 0x0000000000127213 */ /* 0x000fe20000000000 */
[----:B------:R-:W-:-:S03]  /*0950*/  IMAD.HI.U32 R16, R11, R12, RZ ;  /* 0x0000000c0b107227 */ /* 0x000fc600078e00ff */
[----:B------:R-:W1:Y:S01]  /*0960*/  I2F.RP R20, R18 ;  /* 0x0000001200147306 */ /* 0x000e620000209400 */
[----:B------:R-:W-:-:S04]  /*0970*/  IMAD.MOV R13, RZ, RZ, -R16 ;  /* 0x000000ffff0d7224 */ /* 0x000fc800078e0a10 */
[----:B------:R-:W-:-:S05]  /*0980*/  IMAD R12, R19, R13, R12 ;  /* 0x0000000d130c7224 */ /* 0x000fca00078e020c */
[----:B------:R-:W-:Y:S01]  /*0990*/  ISETP.LT.U32.AND P2, PT, R12, UR30, PT ;  /* 0x0000001e0c007c0c */ /* 0x000fe2000bf41070 */
[----:B-1----:R-:W1:-:S12]  /*09a0*/  MUFU.RCP R20, R20 ;  /* 0x0000001400147308 */ /* 0x002e580000001000 */
[----:B------:R-:W-:Y:S02]  /*09b0*/  @!P2 IMAD.IADD R12, R12, 0x1, -R19 ;  /* 0x000000010c0ca824 */ /* 0x000fe400078e0a13 */
[----:B------:R-:W-:Y:S01]  /*09c0*/  @!P2 VIADD R16, R16, 0x1 ;  /* 0x000000011010a836 */ /* 0x000fe20000000000 */
[----:B------:R-:W-:Y:S02]  /*09d0*/  ISETP.NE.AND P2, PT, R10, RZ, PT ;  /* 0x000000ff0a00720c */ /* 0x000fe40003f45270 */
[----:B------:R-:W-:Y:S02]  /*09e0*/  ISETP.GE.U32.AND P0, PT, R12, UR30, PT ;  /* 0x0000001e0c007c0c */ /* 0x000fe4000bf06070 */
[----:B------:R-:W-:-:S04]  /*09f0*/  LOP3.LUT R12, R17, R10, RZ, 0x3c, !PT ;  /* 0x0000000a110c7212 */ /* 0x000fc800078e3cff */
[----:B------:R-:W-:Y:S01]  /*0a00*/  ISETP.GE.AND P1, PT, R12, RZ, PT ;  /* 0x000000ff0c00720c */ /* 0x000fe20003f26270 */
[----:B-1----:R-:W-:-:S04]  /*0a10*/  VIADD R12, R20, 0xffffffe ;  /* 0x0ffffffe140c7836 */ /* 0x002fc80000000000 */
[----:B------:R1:W4:Y:S02]  /*0a20*/  F2I.FTZ.U32.TRUNC.NTZ R13, R12 ;  /* 0x0000000c000d7305 */ /* 0x000324000021f000 */
[----:B------:R-:W-:-:S06]  /*0a30*/  @P0 VIADD R16, R16, 0x1 ;  /* 0x0000000110100836 */ /* 0x000fcc0000000000 */
[----:B------:R-:W-:Y:S01]  /*0a40*/  @!P1 IMAD.MOV R16, RZ, RZ, -R16 ;  /* 0x000000ffff109224 */ /* 0x000fe200078e0a10 */
[----:B------:R-:W-:Y:S01]  /*0a50*/  @!P2 LOP3.LUT R16, RZ, R10, RZ, 0x33, !PT ;  /* 0x0000000aff10a212 */ /* 0x000fe200078e33ff */
[----:B-1----:R-:W-:-:S04]  /*0a60*/  IMAD.MOV.U32 R12, RZ, RZ, RZ ;  /* 0x000000ffff0c7224 */ /* 0x002fc800078e00ff */
[----:B------:R-:W-:Y:S02]  /*0a70*/  IMAD.MOV R19, RZ, RZ, -R16 ;  /* 0x000000ffff137224 */ /* 0x000fe400078e0a10 */
[----:B----4-:R-:W-:Y:S02]  /*0a80*/  IMAD.MOV R21, RZ, RZ, -R13 ;  /* 0x000000ffff157224 */ /* 0x010fe400078e0a0d */
[----:B------:R-:W-:Y:S02]  /*0a90*/  IMAD R19, R10, R19, R17 ;  /* 0x000000130a137224 */ /* 0x000fe400078e0211 */
[----:B------:R-:W-:Y:S02]  /*0aa0*/  IMAD R21, R21, R18, RZ ;  /* 0x0000001215157224 */ /* 0x000fe400078e02ff */
[----:B0-----:R-:W-:Y:S01]  /*0ab0*/  VIADD R17, R17, UR6 ;  /* 0x0000000611117c36 */ /* 0x001fe20008000000 */
        /* <DEDUP_REMOVED lines=21> */
[----:B------:R-:W-:Y:S01]  /*0c10*/  SHF.R.S32.HI R20, RZ, 0x1f, R13 ;  /* 0x0000001fff147819 */ /* 0x000fe2000001140d */
[----:B------:R-:W-:-:S03]  /*0c20*/  IMAD R19, R19, UR35, RZ ;  /* 0x0000002313137c24 */ /* 0x000fc6000f8e02ff */
[----:B------:R-:W-:Y:S02]  /*0c30*/  IADD3 R21, P0, P1, R13, R18, R12 ;  /* 0x000000120d157210 */ /* 0x000fe4000791e00c */
[----:B------:R-:W-:Y:S02]  /*0c40*/  SHF.R.S32.HI R13, RZ, 0x1f, R18 ;  /* 0x0000001fff0d7819 */ /* 0x000fe40000011412 */
[----:B------:R-:W-:-:S04]  /*0c50*/  SHF.R.S32.HI R12, RZ, 0x1f, R12 ;  /* 0x0000001fff0c7819 */ /* 0x000fc8000001140c */
[----:B------:R-:W-:Y:S02]  /*0c60*/  IADD3.X R20, PT, PT, R20, R13, R12, P0, P1 ;  /* 0x0000000d14147210 */ /* 0x000fe400007e240c */
[--C-:B------:R-:W-:Y:S02]  /*0c70*/  SHF.R.S32.HI R12, RZ, 0x1f, R16.reuse ;  /* 0x0000001fff0c7819 */ /* 0x100fe40000011410 */
[----:B------:R-:W-:Y:S02]  /*0c80*/  IADD3 R16, P1, P2, R19, UR14, R16 ;  /* 0x0000000e13107c10 */ /* 0x000fe4000fa3e010 */
[----:B------:R-:W-:Y:S02]  /*0c90*/  SHF.R.S32.HI R19, RZ, 0x1f, R19 ;  /* 0x0000001fff137819 */ /* 0x000fe40000011413 */
[----:B------:R-:W-:Y:S02]  /*0ca0*/  IADD3 R13, P0, PT, R21, UR4, RZ ;  /* 0x00000004150d7c10 */ /* 0x000fe4000ff1e0ff */
[----:B------:R-:W-:-:S02]  /*0cb0*/  IADD3.X R19, PT, PT, R19, UR9, R12, P1, P2 ;  /* 0x0000000913137c10 */ /* 0x000fc40008fe440c */
[----:B------:R-:W-:Y:S02]  /*0cc0*/  IADD3.X R20, PT, PT, R20, UR7, RZ, P0, !PT ;  /* 0x0000000714147c10 */ /* 0x000fe400087fe4ff */
[C---:B------:R-:W-:Y:S02]  /*0cd0*/  LEA R12, P0, R13.reuse, UR24, 0x3 ;  /* 0x000000180d0c7c11 */ /* 0x040fe4000f8018ff */
[C---:B------:R-:W-:Y:S02]  /*0ce0*/  LEA R18, P1, R16.reuse, UR26, 0x3 ;  /* 0x0000001a10127c11 */ /* 0x040fe4000f8218ff */
[----:B------:R-:W-:Y:S02]  /*0cf0*/  LEA.HI.X R13, R13, UR25, R20, 0x3, P0 ;  /* 0x000000190d0d7c11 */ /* 0x000fe400080f1c14 */
[----:B------:R-:W-:Y:S02]  /*0d00*/  LEA.HI.X R19, R16, UR27, R19, 0x3, P1 ;  /* 0x0000001b10137c11 */ /* 0x000fe400088f1c13 */
[----:B------:R-:W-:Y:S01]  /*0d10*/  ISETP.GE.AND P0, PT, R17, UR29, PT ;  /* 0x0000001d11007c0c */ /* 0x000fe2000bf06270 */
[----:B--2---:R0:W-:Y:S04]  /*0d20*/  STG.E.64 desc[UR16][R12.64], R6 ;  /* 0x000000060c007986 */ /* 0x0041e8000c101b10 */
[----:B---3--:R0:W-:Y:S08]  /*0d30*/  STG.E.64 desc[UR16][R18.64], R8 ;  /* 0x0000000812007986 */ /* 0x0081f0000c101b10 */
[----:B------:R-:W-:Y:S05]  /*0d40*/  @!P0 BRA `(.L_x_13) ;  /* 0xfffffff800c48947 */ /* 0x000fea000383ffff */
[----:B------:R-:W-:Y:S05]  /*0d50*/  BSYNC.RECONVERGENT B0 ;  /* 0x0000000000007941 */ /* 0x000fea0003800200 */
.L_x_12:
[----:B------:R-:W-:Y:S05]  /*0d60*/  EXIT ;  /* 0x000000000000794d */ /* 0x000fea0003800000 */
        .weak           $__internal_2_$__cuda_sm20_div_s64
        .type           $__internal_2_$__cuda_sm20_div_s64,@function
        .size           $__internal_2_$__cuda_sm20_div_s64,(.L_x_37 - $__internal_2_$__cuda_sm20_div_s64)
$__internal_2_$__cuda_sm20_div_s64:
        /* <DEDUP_REMOVED lines=89> */
[----:B------:R-:W-:Y:S11]  /*1300*/  RET.REL.NODEC R2 `(reshape_and_cache_kernel_f64) ;  /* 0xffffffec023c7950 */ /* 0x000ff60003c3ffff */
.L_x_14:
        /* <DEDUP_REMOVED lines=15> */
.L_x_37:


//--------------------- .text.reshape_and_cache_kernel_f32 --------------------------
	.section	.text.reshape_and_cache_kernel_f32,"ax",@progbits
	.align	128
        .global         reshape_and_cache_kernel_f32
        .type           reshape_and_cache_kernel_f32,@function
        .size           reshape_and_cache_kernel_f32,(.L_x_38 - reshape_and_cache_kernel_f32)
        .other          reshape_and_cache_kernel_f32,@"STO_CUDA_ENTRY STV_DEFAULT"
reshape_and_cache_kernel_f32:
.text.reshape_and_cache_kernel_f32:
        /* <DEDUP_REMOVED lines=40> */
.L_x_15:
[----:B------:R-:W-:-:S07]  /*0280*/  MOV R4, 0x2a0 ;  /* 0x000002a000047802 */ /* 0x000fce0000000f00 */
[----:B------:R-:W-:Y:S05]  /*0290*/  CALL.REL.NOINC `($__internal_3_$__cuda_sm20_div_s64) ;  /* 0x0000000800b47944 */ /* 0x000fea0003c00000 */
        /* <DEDUP_REMOVED lines=8> */
.L_x_16:
        /* <DEDUP_REMOVED lines=84> */
.L_x_18:
        /* <DEDUP_REMOVED lines=9> */
[----:B------:R0:W2:Y:S04]  /*08f0*/  LDG.E.CONSTANT R12, desc[UR16][R6.64] ;  /* 0x00000010060c7981 */ /* 0x0000a8000c1e9900 */
[----:B------:R1:W3:Y:S01]  /*0900*/  LDG.E.CONSTANT R14, desc[UR16][R14.64] ;  /* 0x000000100e0e7981 */ /* 0x0002e2000c1e9900 */
        /* <DEDUP_REMOVED lines=65> */
[----:B--2---:R0:W-:Y:S04]  /*0d20*/  STG.E desc[UR16][R6.64], R12 ;  /* 0x0000000c06007986 */ /* 0x0041e8000c101910 */
[----:B---3--:R0:W-:Y:S08]  /*0d30*/  STG.E desc[UR16][R16.64], R14 ;  /* 0x0000000e10007986 */ /* 0x0081f0000c101910 */
[----:B------:R-:W-:Y:S05]  /*0d40*/  @!P0 BRA `(.L_x_18) ;  /* 0xfffffff800c48947 */ /* 0x000fea000383ffff */
[----:B------:R-:W-:Y:S05]  /*0d50*/  BSYNC.RECONVERGENT B0 ;  /* 0x0000000000007941 */ /* 0x000fea0003800200 */
.L_x_17:
[----:B------:R-:W-:Y:S05]  /*0d60*/  EXIT ;  /* 0x000000000000794d */ /* 0x000fea0003800000 */
        .weak           $__internal_3_$__cuda_sm20_div_s64
        .type           $__internal_3_$__cuda_sm20_div_s64,@function
        .size           $__internal_3_$__cuda_sm20_div_s64,(.L_x_38 - $__internal_3_$__cuda_sm20_div_s64)
$__internal_3_$__cuda_sm20_div_s64:
        /* <DEDUP_REMOVED lines=89> */
[----:B------:R-:W-:Y:S11]  /*1300*/  RET.REL.NODEC R2 `(reshape_and_cache_kernel_f32) ;  /* 0xffffffec023c7950 */ /* 0x000ff60003c3ffff */
.L_x_19:
        /* <DEDUP_REMOVED lines=15> */
.L_x_38:


//--------------------- .text.reshape_and_cache_kernel_i64 --------------------------
	.section	.text.reshape_and_cache_kernel_i64,"ax",@progbits
	.align	128
        .global         reshape_and_cache_kernel_i64
        .type           reshape_and_cache_kernel_i64,@function
        .size           reshape_and_cache_kernel_i64,(.L_x_39 - reshape_and_cache_kernel_i64)
        .other          reshape_and_cache_kernel_i64,@"STO_CUDA_ENTRY STV_DEFAULT"
reshape_and_cache_kernel_i64:
.text.reshape_and_cache_kernel_i64:
        /* <DEDUP_REMOVED lines=40> */
.L_x_20:
[----:B------:R-:W-:-:S07]  /*0280*/  MOV R4, 0x2a0 ;  /* 0x000002a000047802 */ /* 0x000fce0000000f00 */
[----:B------:R-:W-:Y:S05]  /*0290*/  CALL.REL.NOINC `($__internal_4_$__cuda_sm20_div_s64) ;  /* 0x0000000800b47944 */ /* 0x000fea0003c00000 */
        /* <DEDUP_REMOVED lines=8> */
.L_x_21:
        /* <DEDUP_REMOVED lines=84> */
.L_x_23:
        /* <DEDUP_REMOVED lines=80> */
.L_x_22:
[----:B------:R-:W-:Y:S05]  /*0d60*/  EXIT ;  /* 0x000000000000794d */ /* 0x000fea0003800000 */
        .weak           $__internal_4_$__cuda_sm20_div_s64
        .type           $__internal_4_$__cuda_sm20_div_s64,@function
        .size           $__internal_4_$__cuda_sm20_div_s64,(.L_x_39 - $__internal_4_$__cuda_sm20_div_s64)
$__internal_4_$__cuda_sm20_div_s64:
        /* <DEDUP_REMOVED lines=89> */
[----:B------:R-:W-:Y:S11]  /*1300*/  RET.REL.NODEC R2 `(reshape_and_cache_kernel_i64) ;  /* 0xffffffec023c7950 */ /* 0x000ff60003c3ffff */
.L_x_24:
        /* <DEDUP_REMOVED lines=15> */
.L_x_39:


//--------------------- .text.reshape_and_cache_kernel_u32 --------------------------
	.section	.text.reshape_and_cache_kernel_u32,"ax",@progbits
	.align	128
        .global         reshape_and_cache_kernel_u32
        .type           reshape_and_cache_kernel_u32,@function
        .size           reshape_and_cache_kernel_u32,(.L_x_40 - reshape_and_cache_kernel_u32)
        .other          reshape_and_cache_kernel_u32,@"STO_CUDA_ENTRY STV_DEFAULT"
reshape_and_cache_kernel_u32:
.text.reshape_and_cache_kernel_u32:
        /* <DEDUP_REMOVED lines=40> */
.L_x_25:
[----:B------:R-:W-:-:S07]  /*0280*/  MOV R4, 0x2a0 ;  /* 0x000002a000047802 */ /* 0x000fce0000000f00 */
[----:B------:R-:W-:Y:S05]  /*0290*/  CALL.REL.NOINC `($__internal_5_$__cuda_sm20_div_s64) ;  /* 0x0000000800b47944 */ /* 0x000fea0003c00000 */
        /* <DEDUP_REMOVED lines=8> */
.L_x_26:
        /* <DEDUP_REMOVED lines=84> */
.L_x_28:
        /* <DEDUP_REMOVED lines=80> */
.L_x_27:
[----:B------:R-:W-:Y:S05]  /*0d60*/  EXIT ;  /* 0x000000000000794d */ /* 0x000fea0003800000 */
        .weak           $__internal_5_$__cuda_sm20_div_s64
        .type           $__internal_5_$__cuda_sm20_div_s64,@function
        .size           $__internal_5_$__cuda_sm20_div_s64,(.L_x_40 - $__internal_5_$__cuda_sm20_div_s64)
$__internal_5_$__cuda_sm20_div_s64:
        /* <DEDUP_REMOVED lines=89> */
[----:B------:R-:W-:Y:S11]  /*1300*/  RET.REL.NODEC R2 `(reshape_and_cache_kernel_u32) ;  /* 0xffffffec023c7950 */ /* 0x000ff60003c3ffff */
.L_x_29:
        /* <DEDUP_REMOVED lines=15> */
.L_x_40:


//--------------------- .text.reshape_and_cache_kernel_u8 --------------------------
	.section	.text.reshape_and_cache_kernel_u8,"ax",@progbits
	.align	128
        .global         reshape_and_cache_kernel_u8
        .type           reshape_and_cache_kernel_u8,@function
        .size           reshape_and_cache_kernel_u8,(.L_x_41 - reshape_and_cache_kernel_u8)
        .other          reshape_and_cache_kernel_u8,@"STO_CUDA_ENTRY STV_DEFAULT"
reshape_and_cache_kernel_u8:
.text.reshape_and_cache_kernel_u8:
[----:B------:R-:W-:Y:S08]  /*0000*/  LDC R1, c[0x0][0x37c] ;  /* 0x0000df00ff017b82 */ /* 0x000ff00000000800 */
[----:B------:R-:W0:Y:S01]  /*0010*/  S2UR UR8, SR_CTAID.X ;  /* 0x00000000000879c3 */ /* 0x000e220000002500 */
[----:B------:R-:W0:Y:S01]  /*0020*/  LDCU.64 UR4, c[0x0][0x3a0] ;  /* 0x00007400ff0477ac */ /* 0x000e220008000a00 */
[----:B------:R-:W1:Y:S01]  /*0030*/  LDCU.64 UR14, c[0x0][0x358] ;  /* 0x00006b00ff0e77ac */ /* 0x000e620008000a00 */
[----:B0-----:R-:W-:-:S06]  /*0040*/  UIMAD.WIDE.U32 UR4, UR8, 0x8, UR4 ;  /* 0x00000008080478a5 */ /* 0x001fcc000f8e0004 */
[----:B------:R-:W-:Y:S02]  /*0050*/  IMAD.U32 R2, RZ, RZ, UR4 ;  /* 0x00000004ff027e24 */ /* 0x000fe4000f8e00ff */
[----:B------:R-:W-:-:S06]  /*0060*/  IMAD.U32 R3, RZ, RZ, UR5 ;  /* 0x00000005ff037e24 */ /* 0x000fcc000f8e00ff */
[----:B-1----:R-:W2:Y:S02]  /*0070*/  LDG.E.64.CONSTANT R2, desc[UR14][R2.64] ;  /* 0x0000000e02027981 */ /* 0x002ea4000c1e9b00 */
[----:B--2---:R-:W-:-:S13]  /*0080*/  ISETP.GE.AND P0, PT, R3, RZ, PT ;  /* 0x000000ff0300720c */ /* 0x004fda0003f06270 */
[----:B------:R-:W-:Y:S05]  /*0090*/  @!P0 EXIT ;  /* 0x000000000000894d */ /* 0x000fea0003800000 */
[----:B------:R-:W0:Y:S02]  /*00a0*/  LDCU UR16, c[0x0][0x3b8] ;  /* 0x00007700ff1077ac */ /* 0x000e240008000800 */
[----:B0-----:R-:W-:-:S06]  /*00b0*/  USHF.R.S32.HI UR10, URZ, 0x1f, UR16 ;  /* 0x0000001fff0a7899 */ /* 0x001fcc0008011410 */
[----:B------:R-:W-:-:S04]  /*00c0*/  LOP3.LUT R0, R3, UR10, RZ, 0xfc, !PT ;  /* 0x0000000a03007c12 */ /* 0x000fc8000f8efcff */
[----:B------:R-:W-:-:S13]  /*00d0*/  ISETP.NE.U32.AND P0, PT, R0, RZ, PT ;  /* 0x000000ff0000720c */ /* 0x000fda0003f05070 */
[----:B------:R-:W-:Y:S05]  /*00e0*/  @P0 BRA `(.L_x_30) ;  /* 0x00000000005c0947 */ /* 0x000fea0003800000 */
[----:B------:R-:W0:Y:S01]  /*00f0*/  I2F.U32.RP R0, UR16 ;  /* 0x0000001000007d06 */ /* 0x000e220008209000 */
[----:B------:R-:W-:-:S07]  /*0100*/  ISETP.NE.U32.AND P2, PT, RZ, UR16, PT ;  /* 0x00000010ff007c0c */ /* 0x000fce000bf45070 */
[----:B0-----:R-:W0:Y:S02]  /*0110*/  MUFU.RCP R0, R0 ;  /* 0x0000000000007308 */ /* 0x001e240000001000 */
[----:B0-----:R-:W-:-:S06]  /*0120*/  IADD3 R4, PT, PT, R0, 0xffffffe, RZ ;  /* 0x0ffffffe00047810 */ /* 0x001fcc0007ffe0ff */
[----:B------:R0:W1:Y:S02]  /*0130*/  F2I.FTZ.U32.TRUNC.NTZ R5, R4 ;  /* 0x0000000400057305 */ /* 0x000064000021f000 */
[----:B0-----:R-:W-:Y:S02]  /*0140*/  IMAD.MOV.U32 R4, RZ, RZ, RZ ;  /* 0x000000ffff047224 */ /* 0x001fe400078e00ff */
[----:B-1----:R-:W-:-:S04]  /*0150*/  IMAD.MOV R3, RZ, RZ, -R5 ;  /* 0x000000ffff037224 */ /* 0x002fc800078e0a05 */
[----:B------:R-:W-:-:S04]  /*0160*/  IMAD R3, R3, UR16, RZ ;  /* 0x0000001003037c24 */ /* 0x000fc8000f8e02ff */
[----:B------:R-:W-:-:S06]  /*0170*/  IMAD.HI.U32 R5, R5, R3, R4 ;  /* 0x0000000305057227 */ /* 0x000fcc00078e0004 */
[----:B------:R-:W-:-:S05]  /*0180*/  IMAD.HI.U32 R4, R5, R2, RZ ;  /* 0x0000000205047227 */ /* 0x000fca00078e00ff */
[----:B------:R-:W-:-:S05]  /*0190*/  IADD3 R3, PT, PT, -R4, RZ, RZ ;  /* 0x000000ff04037210 */ /* 0x000fca0007ffe1ff */
[----:B------:R-:W-:-:S05]  /*01a0*/  IMAD R3, R3, UR16, R2 ;  /* 0x0000001003037c24 */ /* 0x000fca000f8e0202 */
[----:B------:R-:W-:-:S13]  /*01b0*/  ISETP.GE.U32.AND P0, PT, R3, UR16, PT ;  /* 0x0000001003007c0c */ /* 0x000fda000bf06070 */
[----:B------:R-:W-:Y:S02]  /*01c0*/  @P0 VIADD R3, R3, -UR16 ;  /* 0x8000001003030c36 */ /* 0x000fe40008000000 */
[----:B------:R-:W-:-:S03]  /*01d0*/  @P0 VIADD R4, R4, 0x1 ;  /* 0x0000000104040836 */ /* 0x000fc60000000000 */
[----:B------:R-:W-:Y:S01]  /*01e0*/  ISETP.GE.U32.AND P1, PT, R3, UR16, PT ;  /* 0x0000001003007c0c */ /* 0x000fe2000bf26070 */
[----:B------:R-:W-:-:S12]  /*01f0*/  IMAD.MOV.U32 R3, RZ, RZ, RZ ;  /* 0x000000ffff037224 */ /* 0x000fd800078e00ff */
[----:B------:R-:W-:Y:S02]  /*0200*/  @P1 IADD3 R4, PT, PT, R4, 0x1, RZ ;  /* 0x0000000104041810 */ /* 0x000fe40007ffe0ff */
[----:B------:R-:W-:-:S05]  /*0210*/  @!P2 LOP3.LUT R4, RZ, UR16, RZ, 0x33, !PT ;  /* 0x00000010ff04ac12 */ /* 0x000fca000f8e33ff */
[----:B------:R-:W-:-:S04]  /*0220*/  IMAD.MOV R5, RZ, RZ, -R4 ;  /* 0x000000ffff057224 */ /* 0x000fc800078e0a04 */
[----:B------:R-:W-:Y:S02]  /*0230*/  IMAD R2, R5, UR16, R2 ;  /* 0x0000001005027c24 */ /* 0x000fe4000f8e0202 */
[----:B------:R-:W-:Y:S01]  /*0240*/  HFMA2 R5, -RZ, RZ, 0, 0 ;  /* 0x00000000ff057431 */ /* 0x000fe200000001ff */
[----:B------:R-:W-:Y:S06]  /*0250*/  BRA `(.L_x_31) ;  /* 0x00000000002c7947 */ /* 0x000fec0003800000 */
.L_x_30:
[----:B------:R-:W-:-:S07]  /*0260*/  MOV R0, 0x280 ;  /* 0x0000028000007802 */ /* 0x000fce0000000f00 */
[----:B------:R-:W-:Y:S05]  /*0270*/  CALL.REL.NOINC `($__internal_6_$__cuda_sm20_div_s64) ;  /* 0x0000000800a47944 */ /* 0x000fea0003c00000 */
[----:B------:R-:W0:Y:S01]  /*0280*/  LDCU UR16, c[0x0][0x3b8] ;  /* 0x00007700ff1077ac */ /* 0x000e220008000800 */
[-C--:B------:R-:W-:Y:S02]  /*0290*/  IADD3 R5, P0, PT, RZ, -R6.reuse, RZ ;  /* 0x80000006ff057210 */ /* 0x080fe40007f1e0ff */
[----:B------:R-:W-:-:S03]  /*02a0*/  MOV R4, R6 ;  /* 0x0000000600047202 */ /* 0x000fc60000000f00 */
[----:B------:R-:W-:-:S04]  /*02b0*/  IMAD.X R0, RZ, RZ, ~R7, P0 ;  /* 0x000000ffff007224 */ /* 0x000fc800000e0e07 */
[----:B0-----:R-:W-:Y:S02]  /*02c0*/  IMAD R0, R0, UR16, RZ ;  /* 0x0000001000007c24 */ /* 0x001fe4000f8e02ff */
[----:B------:R-:W-:-:S04]  /*02d0*/  IMAD.WIDE.U32 R2, R5, UR16, R2 ;  /* 0x0000001005027c25 */ /* 0x000fc8000f8e0002 */
[----:B------:R-:W-:-:S04]  /*02e0*/  IMAD R5, R5, UR10, R0 ;  /* 0x0000000a05057c24 */ /* 0x000fc8000f8e0200 */
[----:B------:R-:W-:Y:S02]  /*02f0*/  IMAD.IADD R3, R3, 0x1, R5 ;  /* 0x0000000103037824 */ /* 0x000fe400078e0205 */
[----:B------:R-:W-:-:S07]  /*0300*/  IMAD.MOV.U32 R5, RZ, RZ, R7 ;  /* 0x000000ffff057224 */ /* 0x000fce00078e0007 */
.L_x_31:
[----:B------:R-:W0:Y:S01]  /*0310*/  S2R R19, SR_TID.X ;  /* 0x0000000000137919 */ /* 0x000e220000002100 */
[----:B------:R-:W1:Y:S02]  /*0320*/  LDCU.64 UR18, c[0x0][0x3b0] ;  /* 0x00007600ff1277ac */ /* 0x000e640008000a00 */
[----:B-1----:R-:W-:-:S06]  /*0330*/  UIMAD UR11, UR19, UR18, URZ ;  /* 0x00000012130b72a4 */ /* 0x002fcc000f8e02ff */
[----:B0-----:R-:W-:-:S13]  /*0340*/  ISETP.GE.AND P0, PT, R19, UR11, PT ;  /* 0x0000000b13007c0c */ /* 0x001fda000bf06270 */
[----:B------:R-:W-:Y:S05]  /*0350*/  @P0 EXIT ;  /* 0x000000000000094d */ /* 0x000fea0003800000 */
[----:B------:R-:W0:Y:S01]  /*0360*/  LDC R13, c[0x0][0x3bc] ;  /* 0x0000ef00ff0d7b82 */ /* 0x000e220000000800 */
[----:B------:R-:W-:Y:S01]  /*0370*/  IABS R8, UR19 ;  /* 0x0000001300087c13 */ /* 0x000fe20008000000 */
[----:B------:R-:W-:Y:S02]  /*0380*/  USHF.R.S32.HI UR4, URZ, 0x1f, UR18 ;  /* 0x0000001fff047899 */ /* 0x000fe40008011412 */
[----:B------:R-:W-:Y:S01]  /*0390*/  IMAD R5, R5, UR18, RZ ;  /* 0x0000001205057c24 */ /* 0x000fe2000f8e02ff */
[----:B------:R-:W1:Y:S01]  /*03a0*/  LDCU.64 UR6, c[0x0][0x3a8] ;  /* 0x00007500ff0677ac */ /* 0x000e620008000a00 */
[----:B------:R-:W-:Y:S02]  /*03b0*/  BSSY.RECONVERGENT B0, `(.L_x_32) ;  /* 0x0000094000007945 */ /* 0x000fe40003800200 */
[----:B------:R-:W2:Y:S01]  /*03c0*/  LDC R12, c[0x0][0x3b4] ;  /* 0x0000ed00ff0c7b82 */ /* 0x000ea20000000800 */
[----:B------:R-:W-:Y:S01]  /*03d0*/  USHF.R.S32.HI UR13, URZ, 0x1f, UR19 ;  /* 0x0000001fff0d7899 */ /* 0x000fe20008011413 */
[----:B------:R-:W3:Y:S01]  /*03e0*/  LDCU UR17, c[0x0][0x3b8] ;  /* 0x00007700ff1177ac */ /* 0x000ee20008000800 */
[----:B------:R-:W-:Y:S01]  /*03f0*/  UIMAD UR12, UR16, UR19, URZ ;  /* 0x00000013100c72a4 */ /* 0x000fe2000f8e02ff */
[----:B------:R-:W4:Y:S01]  /*0400*/  LDCU.128 UR20, c[0x0][0x380] ;  /* 0x00007000ff1477ac */ /* 0x000f220008000c00 */
[----:B------:R-:W0:Y:S02]  /*0410*/  LDCU.128 UR24, c[0x0][0x390] ;  /* 0x00007200ff1877ac */ /* 0x000e240008000c00 */
[----:B0-----:R-:W-:Y:S01]  /*0420*/  IABS R11, R13 ;  /* 0x0000000d000b7213 */ /* 0x001fe20000000000 */
[----:B-1----:R-:W-:-:S03]  /*0430*/  USHF.R.S32.HI UR9, URZ, 0x1f, UR6 ;  /* 0x0000001fff097899 */ /* 0x002fc60008011406 */
[----:B------:R-:W0:Y:S01]  /*0440*/  I2F.RP R0, R11 ;  /* 0x0000000b00007306 */ /* 0x000e220000209400 */
[----:B------:R-:W-:-:S07]  /*0450*/  UIMAD UR9, UR9, UR8, URZ ;  /* 0x00000008090972a4 */ /* 0x000fce000f8e02ff */
[----:B0-----:R-:W0:Y:S02]  /*0460*/  MUFU.RCP R0, R0 ;  /* 0x0000000000007308 */ /* 0x001e240000001000 */
[----:B0-----:R-:W-:-:S06]  /*0470*/  VIADD R7, R0, 0xffffffe ;  /* 0x0ffffffe00077836 */ /* 0x001fcc0000000000 */
[----:B------:R-:W0:Y:S02]  /*0480*/  F2I.FTZ.U32.TRUNC.NTZ R7, R7 ;  /* 0x0000000700077305 */ /* 0x000e24000021f000 */
[----:B0-----:R-:W-:-:S05]  /*0490*/  IADD3 R6, PT, PT, RZ, -R7, RZ ;  /* 0x80000007ff067210 */ /* 0x001fca0007ffe0ff */
[----:B------:R-:W-:Y:S02]  /*04a0*/  IMAD R9, R6, R11, RZ ;  /* 0x0000000b06097224 */ /* 0x000fe400078e02ff */
[----:B------:R-:W-:-:S04]  /*04b0*/  IMAD.MOV.U32 R6, RZ, RZ, RZ ;  /* 0x000000ffff067224 */ /* 0x000fc800078e00ff */
[----:B------:R-:W-:-:S04]  /*04c0*/  IMAD.HI.U32 R9, R7, R9, R6 ;  /* 0x0000000907097227 */ /* 0x000fc800078e0006 */
[----:B------:R-:W-:-:S04]  /*04d0*/  IMAD.MOV.U32 R6, RZ, RZ, R8 ;  /* 0x000000ffff067224 */ /* 0x000fc800078e0008 */
[----:B------:R-:W-:Y:S01]  /*04e0*/  IMAD.HI.U32 R9, R9, R6, RZ ;  /* 0x0000000609097227 */ /* 0x000fe200078e00ff */
[----:B------:R-:W0:Y:S04]  /*04f0*/  I2F.RP R7, R6 ;  /* 0x0000000600077306 */ /* 0x000e280000209400 */
[----:B------:R-:W-:-:S05]  /*0500*/  IADD3 R0, PT, PT, -R9, RZ, RZ ;  /* 0x000000ff09007210 */ /* 0x000fca0007ffe1ff */
[----:B------:R-:W-:-:S05]  /*0510*/  IMAD R0, R11, R0, R6 ;  /* 0x000000000b007224 */ /* 0x000fca00078e0206 */
[----:B------:R-:W-:Y:S01]  /*0520*/  ISETP.GT.U32.AND P1, PT, R11, R0, PT ;  /* 0x000000000b00720c */ /* 0x000fe20003f24070 */
[----:B0-----:R-:W0:-:S12]  /*0530*/  MUFU.RCP R7, R7 ;  /* 0x0000000700077308 */ /* 0x001e180000001000 */
[----:B------:R-:W-:Y:S01]  /*0540*/  @!P1 IMAD.IADD R0, R0, 0x1, -R11 ;  /* 0x0000000100009824 */ /* 0x000fe200078e0a0b */
[----:B------:R-:W-:-:S04]  /*0550*/  @!P1 IADD3 R9, PT, PT, R9, 0x1, RZ ;  /* 0x0000000109099810 */ /* 0x000fc80007ffe0ff */
[----:B------:R-:W-:Y:S01]  /*0560*/  ISETP.GE.U32.AND P0, PT, R0, R11, PT ;  /* 0x0000000b0000720c */ /* 0x000fe20003f06070 */
[C---:B------:R-:W-:Y:S01]  /*0570*/  IMAD R11, R4.reuse, UR4, R5 ;  /* 0x00000004040b7c24 */ /* 0x040fe2000f8e0205 */
[----:B------:R-:W-:Y:S01]  /*0580*/  LOP3.LUT R0, R13, UR19, RZ, 0x3c, !PT ;  /* 0x000000130d007c12 */ /* 0x000fe2000f8e3cff */
[----:B------:R-:W-:Y:S01]  /*0590*/  IMAD.WIDE.U32 R4, R4, UR18, RZ ;  /* 0x0000001204047c25 */ /* 0x000fe2000f8e00ff */
[----:B------:R-:W-:Y:S02]  /*05a0*/  UIMAD.WIDE.U32 UR4, UR8, UR6, URZ ;  /* 0x00000006080472a5 */ /* 0x000fe4000f8e00ff */
[----:B------:R-:W-:Y:S01]  /*05b0*/  ISETP.GE.AND P2, PT, R0, RZ, PT ;  /* 0x000000ff0000720c */ /* 0x000fe20003f46270 */
[----:B------:R-:W-:Y:S01]  /*05c0*/  IMAD.IADD R5, R5, 0x1, R11 ;  /* 0x0000000105057824 */ /* 0x000fe200078e020b */
[----:B------:R-:W-:Y:S01]  /*05d0*/  LOP3.LUT R0, RZ, R13, RZ, 0x33, !PT ;  /* 0x0000000dff007212 */ /* 0x000fe200078e33ff */
[----:B0-----:R-:W-:Y:S01]  /*05e0*/  VIADD R14, R7, 0xffffffe ;  /* 0x0ffffffe070e7836 */ /* 0x001fe20000000000 */
[----:B------:R-:W-:Y:S01]  /*05f0*/  UIADD3 UR9, UPT, UPT, UR5, UR9, URZ ;  /* 0x0000000905097290 */ /* 0x000fe2000fffe0ff */
[----:B------:R-:W-:Y:S01]  /*0600*/  IMAD R5, R5, UR16, RZ ;  /* 0x0000001005057c24 */ /* 0x000fe2000f8e02ff */
[----:B------:R-:W0:Y:S01]  /*0610*/  LDC R7, c[0x0][0x3bc] ;  /* 0x0000ef00ff077b82 */ /* 0x000e220000000800 */
[----:B------:R-:W-:Y:S01]  /*0620*/  @P0 VIADD R9, R9, 0x1 ;  /* 0x0000000109090836 */ /* 0x000fe20000000000 */
[----:B------:R-:W-:Y:S01]  /*0630*/  ISETP.NE.AND P0, PT, R13, RZ, PT ;  /* 0x000000ff0d00720c */ /* 0x000fe20003f05270 */
[C---:B------:R-:W-:Y:S01]  /*0640*/  IMAD R5, R4.reuse, UR10, R5 ;  /* 0x0000000a04057c24 */ /* 0x040fe2000f8e0205 */
[----:B------:R1:W5:Y:S01]  /*0650*/  F2I.FTZ.U32.TRUNC.NTZ R15, R14 ;  /* 0x0000000e000f7305 */ /* 0x000362000021f000 */
[----:B------:R-:W-:Y:S01]  /*0660*/  IMAD.MOV.U32 R17, RZ, RZ, R9 ;  /* 0x000000ffff117224 */ /* 0x000fe200078e0009 */
[----:B------:R-:W-:Y:S01]  /*0670*/  USHF.R.S32.HI UR10, URZ, 0x1f, UR7 ;  /* 0x0000001fff0a7899 */ /* 0x000fe20008011407 */
[----:B------:R-:W-:Y:S01]  /*0680*/  IMAD.WIDE.U32 R8, R4, UR16, RZ ;  /* 0x0000001004087c25 */ /* 0x000fe2000f8e00ff */
[----:B------:R-:W-:-:S02]  /*0690*/  UIMAD.WIDE.U32 UR6, UR8, UR7, URZ ;  /* 0x00000007080672a5 */ /* 0x000fc4000f8e00ff */
[----:B------:R-:W-:Y:S01]  /*06a0*/  @!P2 IADD3 R17, PT, PT, -R17, RZ, RZ ;  /* 0x000000ff1111a210 */ /* 0x000fe20007ffe1ff */
[----:B------:R-:W-:Y:S01]  /*06b0*/  IMAD.IADD R10, R9, 0x1, R5 ;  /* 0x00000001090a7824 */ /* 0x000fe200078e0205 */
[----:B------:R-:W-:Y:S01]  /*06c0*/  UIMAD UR8, UR10, UR8, URZ ;  /* 0x000000080a0872a4 */ /* 0x000fe2000f8e02ff */
[----:B-1----:R-:W-:Y:S01]  /*06d0*/  IMAD.MOV.U32 R14, RZ, RZ, RZ ;  /* 0x000000ffff0e7224 */ /* 0x002fe200078e00ff */
[----:B------:R-:W-:Y:S01]  /*06e0*/  SEL R17, R0, R17, !P0 ;  /* 0x0000001100117207 */ /* 0x000fe20004000000 */
[C---:B------:R-:W-:Y:S01]  /*06f0*/  IMAD R11, R10.reuse, UR19, RZ ;  /* 0x000000130a0b7c24 */ /* 0x040fe2000f8e02ff */
[----:B------:R-:W-:Y:S02]  /*0700*/  UIADD3 UR8, UPT, UPT, UR7, UR8, URZ ;  /* 0x0000000807087290 */ /* 0x000fe4000fffe0ff */
[----:B------:R-:W-:Y:S01]  /*0710*/  SHF.R.S32.HI R5, RZ, 0x1f, R17 ;  /* 0x0000001fff057819 */ /* 0x000fe20000011411 */
[----:B------:R-:W-:Y:S02]  /*0720*/  IMAD R4, R10, R17, RZ ;  /* 0x000000110a047224 */ /* 0x000fe400078e02ff */
[----:B-----5:R-:W-:-:S02]  /*0730*/  IMAD.MOV R21, RZ, RZ, -R15 ;  /* 0x000000ffff157224 */ /* 0x020fc400078e0a0f */
[----:B------:R-:W-:Y:S02]  /*0740*/  IMAD R9, R5, R8, R4 ;  /* 0x0000000805097224 */ /* 0x000fe400078e0204 */
[----:B------:R-:W-:-:S04]  /*0750*/  IMAD.WIDE.U32 R4, R8, UR19, R2 ;  /* 0x0000001308047c25 */ /* 0x000fc8000f8e0002 */
[----:B------:R-:W-:-:S04]  /*0760*/  IMAD.WIDE.U32 R2, R17, R8, R2 ;  /* 0x0000000811027225 */ /* 0x000fc800078e0002 */
[----:B------:R-:W-:Y:S01]  /*0770*/  IMAD R11, R8, UR13, R11 ;  /* 0x0000000d080b7c24 */ /* 0x000fe2000f8e020b */
[----:B------:R-:W-:Y:S01]  /*0780*/  IADD3 R10, PT, PT, R3, R9, RZ ;  /* 0x00000009030a7210 */ /* 0x000fe20007ffe0ff */
[----:B------:R-:W-:Y:S01]  /*0790*/  IMAD R21, R21, R6, RZ ;  /* 0x0000000615157224 */ /* 0x000fe200078e02ff */
[----:B------:R-:W-:Y:S02]  /*07a0*/  SHF.R.S32.HI R3, RZ, 0x1f, R13 ;  /* 0x0000001fff037819 */ /* 0x000fe4000001140d */
[----:B------:R-:W-:Y:S01]  /*07b0*/  IADD3 R16, PT, PT, R5, R11, RZ ;  /* 0x0000000b05107210 */ /* 0x000fe20007ffe0ff */
[----:B------:R-:W-:Y:S02]  /*07c0*/  IMAD R10, R10, R13, RZ ;  /* 0x0000000d0a0a7224 */ /* 0x000fe400078e02ff */
[----:B------:R-:W-:-:S04]  /*07d0*/  IMAD.HI.U32 R14, R15, R21, R14 ;  /* 0x000000150f0e7227 */ /* 0x000fc800078e000e */
[----:B------:R-:W-:Y:S02]  /*07e0*/  IMAD R9, R3, R2, R10 ;  /* 0x0000000203097224 */ /* 0x000fe400078e020a */
[----:B------:R-:W-:-:S04]  /*07f0*/  IMAD.WIDE.U32 R2, R2, R13, RZ ;  /* 0x0000000d02027225 */ /* 0x000fc800078e00ff */
[----:B------:R-:W-:Y:S02]  /*0800*/  IMAD R13, R13, UR16, RZ ;  /* 0x000000100d0d7c24 */ /* 0x000fe4000f8e02ff */
[----:B------:R-:W-:Y:S02]  /*0810*/  IMAD.IADD R15, R3, 0x1, R9 ;  /* 0x00000001030f7824 */ /* 0x000fe400078e0209 */
[----:B0-234-:R-:W-:-:S07]  /*0820*/  IMAD R17, R17, R13, RZ ;  /* 0x0000000d11117224 */ /* 0x01dfce00078e02ff */
.L_x_33:
[----:B------:R-:W-:Y:S01]  /*0830*/  IMAD.U32 R20, RZ, RZ, UR20 ;  /* 0x00000014ff147e24 */ /* 0x000fe2000f8e00ff */
[----:B0-----:R-:W-:Y:S01]  /*0840*/  MOV R8, UR22 ;  /* 0x0000001600087c02 */ /* 0x001fe20008000f00 */
[----:B------:R-:W-:Y:S01]  /*0850*/  IMAD.U32 R10, RZ, RZ, UR21 ;  /* 0x00000015ff0a7e24 */ /* 0x000fe2000f8e00ff */
[--C-:B------:R-:W-:Y:S01]  /*0860*/  SHF.R.S32.HI R9, RZ, 0x1f, R19.reuse ;  /* 0x0000001fff097819 */ /* 0x100fe20000011413 */
[----:B------:R-:W-:Y:S01]  /*0870*/  IMAD.U32 R18, RZ, RZ, UR23 ;  /* 0x00000017ff127e24 */ /* 0x000fe2000f8e00ff */
[--C-:B------:R-:W-:Y:S02]  /*0880*/  IADD3 R20, P1, P2, R20, UR4, R19.reuse ;  /* 0x0000000414147c10 */ /* 0x100fe4000fa3e013 */
[----:B------:R-:W-:Y:S02]  /*0890*/  IADD3 R8, P3, P4, R8, UR6, R19 ;  /* 0x0000000608087c10 */ /* 0x000fe4000fc7e013 */
[--C-:B------:R-:W-:Y:S02]  /*08a0*/  IADD3.X R21, PT, PT, R10, UR9, R9.reuse, P1, P2 ;  /* 0x000000090a157c10 */ /* 0x100fe40008fe4409 */
[----:B------:R-:W-:-:S04]  /*08b0*/  IADD3.X R9, PT, PT, R18, UR8, R9, P3, P4 ;  /* 0x0000000812097c10 */ /* 0x000fc80009fe8409 */
[----:B------:R0:W2:Y:S04]  /*08c0*/  LDG.E.U8.CONSTANT R21, desc[UR14][R20.64] ;  /* 0x0000000e14157981 */ /* 0x0000a8000c1e9100 */
[----:B------:R1:W3:Y:S01]  /*08d0*/  LDG.E.U8.CONSTANT R23, desc[UR14][R8.64] ;  /* 0x0000000e08177981 */ /* 0x0002e2000c1e9100 */
[----:B------:R-:W-:Y:S01]  /*08e0*/  IABS R11, R19 ;  /* 0x00000013000b7213 */ /* 0x000fe20000000000 */
[----:B------:R-:W4:Y:S01]  /*08f0*/  LDCU UR10, c[0x0][0x360] ;  /* 0x00006c00ff0a77ac */ /* 0x000f220008000800 */
[----:B------:R-:W-:Y:S02]  /*0900*/  IABS R10, R7 ;  /* 0x00000007000a7213 */ /* 0x000fe40000000000 */
[-C--:B------:R-:W-:Y:S01]  /*0910*/  IABS R22, R12.reuse ;  /* 0x0000000c00167213 */ /* 0x080fe20000000000 */
[----:B0-----:R-:W-:Y:S01]  /*0920*/  IMAD.HI.U32 R20, R14, R11, RZ ;  /* 0x0000000b0e147227 */ /* 0x001fe200078e00ff */
[----:B------:R-:W0:Y:S01]  /*0930*/  I2F.RP R24, R10 ;  /* 0x0000000a00187306 */ /* 0x000e220000209400 */
[----:B-1----:R-:W-:-:S03]  /*0940*/  LOP3.LUT R8, R19, R12, RZ, 0x3c, !PT ;  /* 0x0000000c13087212 */ /* 0x002fc600078e3cff */
[----:B------:R-:W-:Y:S02]  /*0950*/  IADD3 R18, PT, PT, -R20, RZ, RZ ;  /* 0x000000ff14127210 */ /* 0x000fe40007ffe1ff */
[----:B------:R-:W-:-:S03]  /*0960*/  ISETP.GE.AND P3, PT, R8, RZ, PT ;  /* 0x000000ff0800720c */ /* 0x000fc60003f66270 */
[----:B------:R-:W-:-:S05]  /*0970*/  IMAD R11, R22, R18, R11 ;  /* 0x00000012160b7224 */ /* 0x000fca00078e020b */
[----:B------:R-:W-:Y:S01]  /*0980*/  ISETP.GT.U32.AND P2, PT, R6, R11, PT ;  /* 0x0000000b0600720c */ /* 0x000fe20003f44070 */
[----:B0-----:R-:W0:-:S12]  /*0990*/  MUFU.RCP R24, R24 ;  /* 0x0000001800187308 */ /* 0x001e180000001000 */
[----:B------:R-:W-:Y:S01]  /*09a0*/  @!P2 IMAD.IADD R11, R11, 0x1, -R22 ;  /* 0x000000010b0ba824 */ /* 0x000fe200078e0a16 */
[----:B------:R-:W-:Y:S02]  /*09b0*/  @!P2 IADD3 R20, PT, PT, R20, 0x1, RZ ;  /* 0x000000011414a810 */ /* 0x000fe40007ffe0ff */
[----:B------:R-:W-:Y:S02]  /*09c0*/  ISETP.NE.AND P2, PT, R12, RZ, PT ;  /* 0x000000ff0c00720c */ /* 0x000fe40003f45270 */
[----:B------:R-:W-:Y:S01]  /*09d0*/  ISETP.GE.U32.AND P1, PT, R11, R6, PT ;  /* 0x000000060b00720c */ /* 0x000fe20003f26070 */
[----:B0-----:R-:W-:-:S04]  /*09e0*/  VIADD R8, R24, 0xffffffe ;  /* 0x0ffffffe18087836 */ /* 0x001fc80000000000 */
[----:B------:R0:W1:Y:S08]  /*09f0*/  F2I.FTZ.U32.TRUNC.NTZ R9, R8 ;  /* 0x0000000800097305 */ /* 0x000070000021f000 */
[----:B------:R-:W-:Y:S02]  /*0a00*/  @P1 VIADD R20, R20, 0x1 ;  /* 0x0000000114141836 */ /* 0x000fe40000000000 */
[----:B0-----:R-:W-:-:S02]  /*0a10*/  IMAD.MOV.U32 R8, RZ, RZ, RZ ;  /* 0x000000ffff087224 */ /* 0x001fc400078e00ff */
[----:B------:R-:W-:Y:S01]  /*0a20*/  @!P3 IMAD.MOV R20, RZ, RZ, -R20 ;  /* 0x000000ffff14b224 */ /* 0x000fe200078e0a14 */
[----:B------:R-:W-:Y:S02]  /*0a30*/  @!P2 LOP3.LUT R20, RZ, R12, RZ, 0x33, !PT ;  /* 0x0000000cff14a212 */ /* 0x000fe400078e33ff */
[----:B-1----:R-:W-:-:S03]  /*0a40*/  IADD3 R11, PT, PT, RZ, -R9, RZ ;  /* 0x80000009ff0b7210 */ /* 0x002fc60007ffe0ff */
[----:B------:R-:W-:Y:S02]  /*0a50*/  IMAD.MOV R18, RZ, RZ, -R20 ;  /* 0x000000ffff127224 */ /* 0x000fe400078e0a14 */
[----:B------:R-:W-:Y:S02]  /*0a60*/  IMAD R11, R11, R10, RZ ;  /* 0x0000000a0b0b7224 */ /* 0x000fe400078e02ff */
[----:B------:R-:W-:Y:S02]  /*0a70*/  IMAD R18, R12, R18, R19 ;  /* 0x000000120c127224 */ /* 0x000fe400078e0213 */
[----:B------:R-:W-:-:S03]  /*0a80*/  IMAD.HI.U32 R8, R9, R11, R8 ;  /* 0x0000000b09087227 */ /* 0x000fc600078e0008 */
[----:B------:R-:W-:Y:S01]  /*0a90*/  IABS R22, R18 ;  /* 0x0000001200167213 */ /* 0x000fe20000000000 */
[----:B----4-:R-:W-:-:S03]  /*0aa0*/  VIADD R19, R19, UR10 ;  /* 0x0000000a13137c36 */ /* 0x010fc60008000000 */
[----:B------:R-:W-:-:S05]  /*0ab0*/  MOV R9, R22 ;  /* 0x0000001600097202 */ /* 0x000fca0000000f00 */
[----:B------:R-:W-:-:S04]  /*0ac0*/  IMAD.HI.U32 R8, R8, R9, RZ ;  /* 0x0000000908087227 */ /* 0x000fc800078e00ff */
[----:B------:R-:W-:-:S04]  /*0ad0*/  IMAD.MOV R11, RZ, RZ, -R8 ;  /* 0x000000ffff0b7224 */ /* 0x000fc800078e0a08 */
[----:B------:R-:W-:Y:S02]  /*0ae0*/  IMAD R9, R10, R11, R9 ;  /* 0x0000000b0a097224 */ /* 0x000fe400078e0209 */
[----:B------:R-:W-:-:S03]  /*0af0*/  IMAD R11, R20, UR12, RZ ;  /* 0x0000000c140b7c24 */ /* 0x000fc6000f8e02ff */
[----:B------:R-:W-:Y:S02]  /*0b00*/  ISETP.GT.U32.AND P2, PT, R10, R9, PT ;  /* 0x000000090a00720c */ /* 0x000fe40003f44070 */
[----:B------:R-:W-:-:S11]  /*0b10*/  SHF.R.S32.HI R25, RZ, 0x1f, R11 ;  /* 0x0000001fff197819 */ /* 0x000fd6000001140b */
[----:B------:R-:W-:Y:S01]  /*0b20*/  @!P2 IMAD.IADD R9, R9, 0x1, -R10 ;  /* 0x000000010909a824 */ /* 0x000fe200078e0a0a */
[----:B------:R-:W-:-:S04]  /*0b30*/  @!P2 IADD3 R8, PT, PT, R8, 0x1, RZ ;  /* 0x000000010808a810 */ /* 0x000fc80007ffe0ff */
[----:B------:R-:W-:Y:S02]  /*0b40*/  ISETP.GE.U32.AND P1, PT, R9, R10, PT ;  /* 0x0000000a0900720c */ /* 0x000fe40003f26070 */
[----:B------:R-:W-:-:S04]  /*0b50*/  LOP3.LUT R9, R18, R7, RZ, 0x3c, !PT ;  /* 0x0000000712097212 */ /* 0x000fc800078e3cff */
[----:B------:R-:W-:Y:S01]  /*0b60*/  ISETP.GE.AND P3, PT, R9, RZ, PT ;  /* 0x000000ff0900720c */ /* 0x000fe20003f66270 */
[----:B------:R-:W-:Y:S02]  /*0b70*/  IMAD R9, R17, R20, RZ ;  /* 0x0000001411097224 */ /* 0x000fe400078e02ff */
[----:B------:R-:W-:-:S03]  /*0b80*/  IMAD R20, R18, UR17, RZ ;  /* 0x0000001112147c24 */ /* 0x000fc6000f8e02ff */
[----:B------:R-:W-:Y:S01]  /*0b90*/  SHF.R.S32.HI R22, RZ, 0x1f, R9 ;  /* 0x0000001fff167819 */ /* 0x000fe20000011409 */
[----:B------:R-:W-:-:S06]  /*0ba0*/  @P1 VIADD R8, R8, 0x1 ;  /* 0x0000000108081836 */ /* 0x000fcc0000000000 */
[----:B------:R-:W-:-:S05]  /*0bb0*/  @!P3 IMAD.MOV R8, RZ, RZ, -R8 ;  /* 0x000000ffff08b224 */ /* 0x000fca00078e0a08 */
[----:B------:R-:W-:-:S04]  /*0bc0*/  SEL R8, R0, R8, !P0 ;  /* 0x0000000800087207 */ /* 0x000fc80004000000 */
[----:B------:R-:W-:Y:S01]  /*0bd0*/  IADD3 R10, PT, PT, -R8, RZ, RZ ;  /* 0x000000ff080a7210 */ /* 0x000fe20007ffe1ff */
[----:B------:R-:W-:-:S04]  /*0be0*/  IMAD R8, R13, R8, RZ ;  /* 0x000000080d087224 */ /* 0x000fc800078e02ff */
[----:B------:R-:W-:Y:S01]  /*0bf0*/  IMAD R18, R7, R10, R18 ;  /* 0x0000000a07127224 */ /* 0x000fe200078e0212 */
[----:B------:R-:W-:Y:S02]  /*0c00*/  IADD3 R10, P3, P4, R20, R4, R11 ;  /* 0x00000004140a7210 */ /* 0x000fe40007c7e00b */
[----:B------:R-:W-:Y:S02]  /*0c10*/  SHF.R.S32.HI R20, RZ, 0x1f, R20 ;  /* 0x0000001fff147819 */ /* 0x000fe40000011414 */
[----:B------:R-:W-:Y:S02]  /*0c20*/  IADD3 R11, P1, P2, R9, R8, R18 ;  /* 0x00000008090b7210 */ /* 0x000fe40007a3e012 */
[----:B------:R-:W-:Y:S02]  /*0c30*/  SHF.R.S32.HI R9, RZ, 0x1f, R8 ;  /* 0x0000001fff097819 */ /* 0x000fe40000011408 */
[----:B------:R-:W-:Y:S02]  /*0c40*/  SHF.R.S32.HI R18, RZ, 0x1f, R18 ;  /* 0x0000001fff127819 */ /* 0x000fe40000011412 */
[----:B------:R-:W-:-:S02]  /*0c50*/  IADD3.X R20, PT, PT, R20, R16, R25, P3, P4 ;  /* 0x0000001014147210 */ /* 0x000fc40001fe8419 */
[----:B------:R-:W-:Y:S02]  /*0c60*/  IADD3.X R18, PT, PT, R22, R9, R18, P1, P2 ;  /* 0x0000000916127210 */ /* 0x000fe40000fe4412 */
[----:B------:R-:W-:Y:S02]  /*0c70*/  IADD3 R8, P1, P2, R11, UR24, R2 ;  /* 0x000000180b087c10 */ /* 0x000fe4000fa3e002 */
[----:B------:R-:W-:Y:S02]  /*0c80*/  IADD3 R10, P3, PT, R10, UR26, RZ ;  /* 0x0000001a0a0a7c10 */ /* 0x000fe4000ff7e0ff */
[----:B------:R-:W-:Y:S02]  /*0c90*/  IADD3.X R9, PT, PT, R18, UR25, R15, P1, P2 ;  /* 0x0000001912097c10 */ /* 0x000fe40008fe440f */
[----:B------:R-:W-:Y:S02]  /*0ca0*/  IADD3.X R11, PT, PT, R20, UR27, RZ, P3, !PT ;  /* 0x0000001b140b7c10 */ /* 0x000fe40009ffe4ff */
[----:B------:R-:W-:Y:S01]  /*0cb0*/  ISETP.GE.AND P1, PT, R19, UR11, PT ;  /* 0x0000000b13007c0c */ /* 0x000fe2000bf26270 */
[----:B--2---:R0:W-:Y:S04]  /*0cc0*/  STG.E.U8 desc[UR14][R8.64], R21 ;  /* 0x0000001508007986 */ /* 0x0041e8000c10110e */
[----:B---3--:R0:W-:Y:S08]  /*0cd0*/  STG.E.U8 desc[UR14][R10.64], R23 ;  /* 0x000000170a007986 */ /* 0x0081f0000c10110e */
[----:B------:R-:W-:Y:S05]  /*0ce0*/  @!P1 BRA `(.L_x_33) ;  /* 0xfffffff800d09947 */ /* 0x000fea000383ffff */
[----:B------:R-:W-:Y:S05]  /*0cf0*/  BSYNC.RECONVERGENT B0 ;  /* 0x0000000000007941 */ /* 0x000fea0003800200 */
.L_x_32:
[----:B------:R-:W-:Y:S05]  /*0d00*/  EXIT ;  /* 0x000000000000794d */ /* 0x000fea0003800000 */
        .weak           $__internal_6_$__cuda_sm20_div_s64
        .type           $__internal_6_$__cuda_sm20_div_s64,@function
        .size           $__internal_6_$__cuda_sm20_div_s64,(.L_x_41 - $__internal_6_$__cuda_sm20_div_s64)
$__internal_6_$__cuda_sm20_div_s64:
[----:B------:R-:W0:Y:S01]  /*0d10*/  LDCU UR6, c[0x0][0x3b8] ;  /* 0x00007700ff0677ac */ /* 0x000e220008000800 */
[----:B------:R-:W-:Y:S01]  /*0d20*/  ISETP.GE.AND P3, PT, R3, RZ, PT ;  /* 0x000000ff0300720c */ /* 0x000fe20003f66270 */
        /* <DEDUP_REMOVED lines=9> */
[----:B0-----:R-:W-:-:S04]  /*0dc0*/  IMAD.WIDE.U32 R6, R4, UR4, RZ ;  /* 0x0000000404067c25 */ /* 0x001fc8000f8e00ff */
[----:B------:R-:W-:Y:S01]  /*0dd0*/  IMAD R7, R4, UR5, R7 ;  /* 0x0000000504077c24 */ /* 0x000fe2000f8e0207 */
[----:B------:R-:W-:-:S03]  /*0de0*/  IADD3 R9, P0, PT, RZ, -R6, RZ ;  /* 0x80000006ff097210 */ /* 0x000fc60007f1e0ff */
[----:B------:R-:W-:Y:S02]  /*0df0*/  IMAD R7, R5, UR4, R7 ;  /* 0x0000000405077c24 */ /* 0x000fe4000f8e0207 */
[----:B------:R-:W-:-:S03]  /*0e00*/  IMAD.HI.U32 R6, R4, R9, RZ ;  /* 0x0000000904067227 */ /* 0x000fc600078e00ff */
[----:B------:R-:W-:Y:S01]  /*0e10*/  IADD3.X R11, PT, PT, RZ, ~R7, RZ, P0, !PT ;  /* 0x80000007ff0b7210 */ /* 0x000fe200007fe4ff */
[----:B------:R-:W-:-:S04]  /*0e20*/  IMAD.MOV.U32 R7, RZ, RZ, R4 ;  /* 0x000000ffff077224 */ /* 0x000fc800078e0004 */
[----:B------:R-:W-:-:S04]  /*0e30*/  IMAD.WIDE.U32 R6, P0, R4, R11, R6 ;  /* 0x0000000b04067225 */ /* 0x000fc80007800006 */
[C---:B------:R-:W-:Y:S02]  /*0e40*/  IMAD R13, R5.reuse, R11, RZ ;  /* 0x0000000b050d7224 */ /* 0x040fe400078e02ff */
[----:B------:R-:W-:-:S04]  /*0e50*/  IMAD.HI.U32 R6, P1, R5, R9, R6 ;  /* 0x0000000905067227 */ /* 0x000fc80007820006 */
[----:B------:R-:W-:Y:S01]  /*0e60*/  IMAD.HI.U32 R11, R5, R11, RZ ;  /* 0x0000000b050b7227 */ /* 0x000fe200078e00ff */
[----:B------:R-:W-:-:S03]  /*0e70*/  IADD3 R7, P2, PT, R13, R6, RZ ;  /* 0x000000060d077210 */ /* 0x000fc60007f5e0ff */
[----:B------:R-:W-:Y:S02]  /*0e80*/  IMAD.X R6, R11, 0x1, R5, P0 ;  /* 0x000000010b067824 */ /* 0x000fe400000e0605 */
[----:B------:R-:W-:-:S03]  /*0e90*/  IMAD.WIDE.U32 R4, R7, UR4, RZ ;  /* 0x0000000407047c25 */ /* 0x000fc6000f8e00ff */
[----:B------:R-:W-:Y:S01]  /*0ea0*/  IADD3.X R9, PT, PT, RZ, RZ, R6, P2, P1 ;  /* 0x000000ffff097210 */ /* 0x000fe200017e2406 */
[----:B------:R-:W-:Y:S01]  /*0eb0*/  IMAD R6, R7, UR5, R5 ;  /* 0x0000000507067c24 */ /* 0x000fe2000f8e0205 */
[----:B------:R-:W-:Y:S02]  /*0ec0*/  IADD3 R11, P0, PT, RZ, -R4, RZ ;  /* 0x80000004ff0b7210 */ /* 0x000fe40007f1e0ff */
[-C--:B------:R-:W-:Y:S01]  /*0ed0*/  IADD3 R5, P4, PT, RZ, -R2.reuse, RZ ;  /* 0x80000002ff057210 */ /* 0x080fe20007f9e0ff */
[----:B------:R-:W-:Y:S02]  /*0ee0*/  IMAD R4, R9, UR4, R6 ;  /* 0x0000000409047c24 */ /* 0x000fe4000f8e0206 */
[----:B------:R-:W-:Y:S01]  /*0ef0*/  IMAD.HI.U32 R6, R7, R11, RZ ;  /* 0x0000000b07067227 */ /* 0x000fe200078e00ff */
[----:B------:R-:W-:Y:S02]  /*0f00*/  SEL R8, R5, R2, !P3 ;  /* 0x0000000205087207 */ /* 0x000fe40005800000 */
[----:B------:R-:W-:Y:S01]  /*0f10*/  IADD3.X R4, PT, PT, RZ, ~R4, RZ, P0, !PT ;  /* 0x80000004ff047210 */ /* 0x000fe200007fe4ff */
[----:B------:R-:W-:-:S04]  /*0f20*/  IMAD.X R5, RZ, RZ, ~R3, P4 ;  /* 0x000000ffff057224 */ /* 0x000fc800020e0e03 */
[----:B------:R-:W-:Y:S01]  /*0f30*/  IMAD.WIDE.U32 R6, P0, R7, R4, R6 ;  /* 0x0000000407067225 */ /* 0x000fe20007800006 */
[----:B------:R-:W-:-:S03]  /*0f40*/  SEL R10, R5, R3, !P3 ;  /* 0x00000003050a7207 */ /* 0x000fc60005800000 */
[----:B------:R-:W-:Y:S02]  /*0f50*/  HFMA2 R5, -RZ, RZ, 0, 0 ;  /* 0x00000000ff057431 */ /* 0x000fe400000001ff */
[----:B------:R-:W-:-:S04]  /*0f60*/  IMAD.HI.U32 R7, P1, R9, R11, R6 ;  /* 0x0000000b09077227 */ /* 0x000fc80007820006 */
[CC--:B------:R-:W-:Y:S02]  /*0f70*/  IMAD R6, R9.reuse, R4.reuse, RZ ;  /* 0x0000000409067224 */ /* 0x0c0fe400078e02ff */
[----:B------:R-:W-:-:S03]  /*0f80*/  IMAD.HI.U32 R4, R9, R4, RZ ;  /* 0x0000000409047227 */ /* 0x000fc600078e00ff */
[----:B------:R-:W-:Y:S01]  /*0f90*/  IADD3 R7, P2, PT, R6, R7, RZ ;  /* 0x0000000706077210 */ /* 0x000fe20007f5e0ff */
[----:B------:R-:W-:-:S04]  /*0fa0*/  IMAD.X R9, R4, 0x1, R9, P0 ;  /* 0x0000000104097824 */ /* 0x000fc800000e0609 */
[----:B------:R-:W-:Y:S01]  /*0fb0*/  IMAD.HI.U32 R4, R7, R8, RZ ;  /* 0x0000000807047227 */ /* 0x000fe200078e00ff */
[----:B------:R-:W-:-:S03]  /*0fc0*/  IADD3.X R9, PT, PT, RZ, RZ, R9, P2, P1 ;  /* 0x000000ffff097210 */ /* 0x000fc600017e2409 */
[----:B------:R-:W-:-:S04]  /*0fd0*/  IMAD.WIDE.U32 R4, R7, R10, R4 ;  /* 0x0000000a07047225 */ /* 0x000fc800078e0004 */
[C---:B------:R-:W-:Y:S02]  /*0fe0*/  IMAD R7, R9.reuse, R10, RZ ;  /* 0x0000000a09077224 */ /* 0x040fe400078e02ff */
[----:B------:R-:W-:-:S04]  /*0ff0*/  IMAD.HI.U32 R4, P0, R9, R8, R4 ;  /* 0x0000000809047227 */ /* 0x000fc80007800004 */
[----:B------:R-:W-:Y:S01]  /*1000*/  IMAD.HI.U32 R6, R9, R10, RZ ;  /* 0x0000000a09067227 */ /* 0x000fe200078e00ff */
[----:B------:R-:W-:-:S03]  /*1010*/  IADD3 R7, P1, PT, R7, R4, RZ ;  /* 0x0000000407077210 */ /* 0x000fc60007f3e0ff */
[----:B------:R-:W-:Y:S02]  /*1020*/  IMAD.X R6, RZ, RZ, R6, P0 ;  /* 0x000000ffff067224 */ /* 0x000fe400000e0606 */
[----:B------:R-:W-:-:S03]  /*1030*/  IMAD.WIDE.U32 R4, R7, UR4, RZ ;  /* 0x0000000407047c25 */ /* 0x000fc6000f8e00ff */
[----:B------:R-:W-:Y:S01]  /*1040*/  IADD3.X R6, PT, PT, RZ, R6, RZ, P1, !PT ;  /* 0x00000006ff067210 */ /* 0x000fe20000ffe4ff */
[C---:B------:R-:W-:Y:S01]  /*1050*/  IMAD R5, R7.reuse, UR5, R5 ;  /* 0x0000000507057c24 */ /* 0x040fe2000f8e0205 */
[----:B------:R-:W-:Y:S02]  /*1060*/  IADD3 R9, P1, PT, -R4, R8, RZ ;  /* 0x0000000804097210 */ /* 0x000fe40007f3e1ff */
[----:B------:R-:W-:Y:S01]  /*1070*/  IADD3 R4, P2, PT, R7, 0x1, RZ ;  /* 0x0000000107047810 */ /* 0x000fe20007f5e0ff */
[----:B------:R-:W-:Y:S01]  /*1080*/  IMAD R5, R6, UR4, R5 ;  /* 0x0000000406057c24 */ /* 0x000fe2000f8e0205 */
[----:B------:R-:W-:-:S03]  /*1090*/  ISETP.GE.U32.AND P0, PT, R9, UR4, PT ;  /* 0x0000000409007c0c */ /* 0x000fc6000bf06070 */
[----:B------:R-:W-:Y:S01]  /*10a0*/  IMAD.X R5, R10, 0x1, ~R5, P1 ;  /* 0x000000010a057824 */ /* 0x000fe200008e0e05 */
[----:B------:R-:W-:-:S04]  /*10b0*/  IADD3 R8, P1, PT, R9, -UR4, RZ ;  /* 0x8000000409087c10 */ /* 0x000fc8000ff3e0ff */
[C---:B------:R-:W-:Y:S02]  /*10c0*/  ISETP.GE.U32.AND.EX P0, PT, R5.reuse, UR5, PT, P0 ;  /* 0x0000000505007c0c */ /* 0x040fe4000bf06100 */
[----:B------:R-:W-:Y:S02]  /*10d0*/  IADD3.X R10, PT, PT, R5, ~UR5, RZ, P1, !PT ;  /* 0x80000005050a7c10 */ /* 0x000fe40008ffe4ff */
[----:B------:R-:W-:Y:S02]  /*10e0*/  SEL R8, R8, R9, P0 ;  /* 0x0000000908087207 */ /* 0x000fe40000000000 */
[----:B------:R-:W-:Y:S02]  /*10f0*/  IADD3.X R9, PT, PT, RZ, R6, RZ, P2, !PT ;  /* 0x00000006ff097210 */ /* 0x000fe400017fe4ff */
[----:B------:R-:W-:Y:S02]  /*1100*/  SEL R10, R10, R5, P0 ;  /* 0x000000050a0a7207 */ /* 0x000fe40000000000 */
[----:B------:R-:W-:-:S02]  /*1110*/  SEL R5, R4, R7, P0 ;  /* 0x0000000704057207 */ /* 0x000fc40000000000 */
[----:B------:R-:W-:Y:S02]  /*1120*/  ISETP.GE.U32.AND P1, PT, R8, UR4, PT ;  /* 0x0000000408007c0c */ /* 0x000fe4000bf26070 */
[----:B------:R-:W-:Y:S02]  /*1130*/  SEL R4, R9, R6, P0 ;  /* 0x0000000609047207 */ /* 0x000fe40000000000 */
[----:B------:R-:W-:Y:S02]  /*1140*/  IADD3 R6, P2, PT, R5, 0x1, RZ ;  /* 0x0000000105067810 */ /* 0x000fe40007f5e0ff */
[----:B------:R-:W-:Y:S02]  /*1150*/  ISETP.GE.U32.AND.EX P0, PT, R10, UR5, PT, P1 ;  /* 0x000000050a007c0c */ /* 0x000fe4000bf06110 */
[----:B------:R-:W-:Y:S01]  /*1160*/  LOP3.LUT R8, R3, UR10, RZ, 0x3c, !PT ;  /* 0x0000000a03087c12 */ /* 0x000fe2000f8e3cff */
[----:B------:R-:W-:Y:S01]  /*1170*/  IMAD.X R7, RZ, RZ, R4, P2 ;  /* 0x000000ffff077224 */ /* 0x000fe200010e0604 */
[----:B------:R-:W-:-:S02]  /*1180*/  SEL R6, R6, R5, P0 ;  /* 0x0000000506067207 */ /* 0x000fc40000000000 */
[----:B------:R-:W-:Y:S02]  /*1190*/  ISETP.GE.AND P1, PT, R8, RZ, PT ;  /* 0x000000ff0800720c */ /* 0x000fe40003f26270 */
[----:B------:R-:W-:Y:S02]  /*11a0*/  SEL R7, R7, R4, P0 ;  /* 0x0000000407077207 */ /* 0x000fe40000000000 */
[-C--:B------:R-:W-:Y:S02]  /*11b0*/  IADD3 R5, P2, PT, RZ, -R6.reuse, RZ ;  /* 0x80000006ff057210 */ /* 0x080fe40007f5e0ff */
[----:B------:R-:W-:Y:S02]  /*11c0*/  ISETP.NE.U32.AND P0, PT, RZ, UR6, PT ;  /* 0x00000006ff007c0c */ /* 0x000fe4000bf05070 */
[----:B------:R-:W-:Y:S02]  /*11d0*/  IADD3.X R4, PT, PT, RZ, ~R7, RZ, P2, !PT ;  /* 0x80000007ff047210 */ /* 0x000fe400017fe4ff */
[----:B------:R-:W-:-:S02]  /*11e0*/  SEL R6, R5, R6, !P1 ;  /* 0x0000000605067207 */ /* 0x000fc40004800000 */
[----:B------:R-:W-:Y:S01]  /*11f0*/  SEL R7, R4, R7, !P1 ;  /* 0x0000000704077207 */ /* 0x000fe20004800000 */
[----:B------:R-:W-:Y:S01]  /*1200*/  IMAD.MOV.U32 R4, RZ, RZ, R0 ;  /* 0x000000ffff047224 */ /* 0x000fe200078e0000 */
[----:B------:R-:W-:Y:S02]  /*1210*/  MOV R5, 0x0 ;  /* 0x0000000000057802 */ /* 0x000fe40000000f00 */
[----:B------:R-:W-:-:S04]  /*1220*/  ISETP.NE.AND.EX P0, PT, RZ, UR10, PT, P0 ;  /* 0x0000000aff007c0c */ /* 0x000fc8000bf05300 */
[----:B------:R-:W-:Y:S02]  /*1230*/  SEL R6, R6, 0xffffffff, P0 ;  /* 0xffffffff06067807 */ /* 0x000fe40000000000 */
[----:B------:R-:W-:Y:S01]  /*1240*/  SEL R7, R7, 0xffffffff, P0 ;  /* 0xffffffff07077807 */ /* 0x000fe20000000000 */
[----:B------:R-:W-:Y:S06]  /*1250*/  RET.REL.NODEC R4 `(reshape_and_cache_kernel_u8) ;  /* 0xffffffec04687950 */ /* 0x000fec0003c3ffff */
.L_x_34:
        /* <DEDUP_REMOVED lines=10> */
.L_x_41:


//--------------------- .nv.shared.reserved.0     --------------------------
	.section	.nv.shared.reserved.0,"aw",@nobits
	.weak		__nv_reservedSMEM_offset_0_alias
	.size		__nv_reservedSMEM_offset_0_alias, 0, 64
	.other		__nv_reservedSMEM_offset_0_alias,@"STO_CUDA_RESERVED_SHARED STV_DEFAULT"
__nv_reservedSMEM_offset_0_alias:
	.zero		0
	.zero		64


//--------------------- .nv.constant0.reshape_and_cache_kernel_bf16 --------------------------
	.section	.nv.constant0.reshape_and_cache_kernel_bf16,"a",@progbits
	.sectionflags	@""
	.align	4
.nv.constant0.reshape_and_cache_kernel_bf16:
	.zero		960


//--------------------- .nv.constant0.reshape_and_cache_kernel_f16 --------------------------
	.section	.nv.constant0.reshape_and_cache_kernel_f16,"a",@progbits
	.sectionflags	@""
	.align	4
.nv.constant0.reshape_and_cache_kernel_f16:
	.zero		960


//--------------------- .nv.constant0.reshape_and_cache_kernel_f64 --------------------------
	.section	.nv.constant0.reshape_and_cache_kernel_f64,"a",@progbits
	.sectionflags	@""
	.align	4
.nv.constant0.reshape_and_cache_kernel_f64:
	.zero		960


//--------------------- .nv.constant0.reshape_and_cache_kernel_f32 --------------------------
	.section	.nv.constant0.reshape_and_cache_kernel_f32,"a",@progbits
	.sectionflags	@""
	.align	4
.nv.constant0.reshape_and_cache_kernel_f32:
	.zero		960


//--------------------- .nv.constant0.reshape_and_cache_kernel_i64 --------------------------
	.section	.nv.constant0.reshape_and_cache_kernel_i64,"a",@progbits
	.sectionflags	@""
	.align	4
.nv.constant0.reshape_and_cache_kernel_i64:
	.zero		960


//--------------------- .nv.constant0.reshape_and_cache_kernel_u32 --------------------------
	.section	.nv.constant0.reshape_and_cache_kernel_u32,"a",@progbits
	.sectionflags	@""
	.align	4
.nv.constant0.reshape_and_cache_kernel_u32:
	.zero		960


//--------------------- .nv.constant0.reshape_and_cache_kernel_u8 --------------------------
	.section	.nv.constant0.reshape_and_cache_kernel_u8,"a",@progbits
	.sectionflags	@""
	.align	4
.nv.constant0.reshape_and_cache_kernel_u8:
	.zero		960


//--------------------- SYMBOLS --------------------------

	.type		.nv.reservedSmem.offset0,@object
	.size		.nv.reservedSmem.offset0,0x4
